	.headerflags	@"EF_CUDA_TEXMODE_UNIFIED EF_CUDA_64BIT_ADDRESS EF_CUDA_ACCELERATORS EF_CUDA_SM90 EF_CUDA_VIRTUAL_SM(EF_CUDA_SM90)"
	.elftype	@"ET_EXEC"


//--------------------- .nv.info                  --------------------------
	.section	.nv.info,"",@"SHT_CUDA_INFO"
	.align	4


	//----- nvinfo : EIATTR_REGCOUNT
	.align		4
        /*0000*/ 	.byte	0x04, 0x2f
        /*0002*/ 	.short	(.L_1 - .L_0)
	.align		4
.L_0:
        /*0004*/ 	.word	index@(triton_mm)
        /*0008*/ 	.word	0x000000ca


	//----- nvinfo : EIATTR_MIN_STACK_SIZE
	.align		4
.L_1:
        /*000c*/ 	.byte	0x04, 0x12
        /*000e*/ 	.short	(.L_3 - .L_2)
	.align		4
.L_2:
        /*0010*/ 	.word	index@(triton_mm)
        /*0014*/ 	.word	0x00000000


	//----- nvinfo : EIATTR_FRAME_SIZE
	.align		4
.L_3:
        /*0018*/ 	.byte	0x04, 0x11
        /*001a*/ 	.short	(.L_5 - .L_4)
	.align		4
.L_4:
        /*001c*/ 	.word	index@(triton_mm)
        /*0020*/ 	.word	0x00000000


	//----- nvinfo : EIATTR_MIN_STACK_SIZE
	.align		4
.L_5:
        /*0024*/ 	.byte	0x04, 0x12
        /*0026*/ 	.short	(.L_7 - .L_6)
	.align		4
.L_6:
        /*0028*/ 	.word	index@(triton_mm)
        /*002c*/ 	.word	0x00000000
.L_7:


//--------------------- .nv.info.triton_mm        --------------------------
	.section	.nv.info.triton_mm,"",@"SHT_CUDA_INFO"
	.sectionflags	@""
	.align	4


	//----- nvinfo : EIATTR_CUDA_API_VERSION
	.align		4
        /*0000*/ 	.byte	0x04, 0x37
        /*0002*/ 	.short	(.L_9 - .L_8)
.L_8:
        /*0004*/ 	.word	0x0000007c


	//----- nvinfo : EIATTR_KPARAM_INFO
	.align		4
.L_9:
        /*0008*/ 	.byte	0x04, 0x17
        /*000a*/ 	.short	(.L_11 - .L_10)
.L_10:
        /*000c*/ 	.word	0x00000000
        /*0010*/ 	.short	0x0002
        /*0012*/ 	.short	0x0010
        /*0014*/ 	.byte	0x00, 0xf0, 0x21, 0x00


	//----- nvinfo : EIATTR_KPARAM_INFO
	.align		4
.L_11:
        /*0018*/ 	.byte	0x04, 0x17
        /*001a*/ 	.short	(.L_13 - .L_12)
.L_12:
        /*001c*/ 	.word	0x00000000
        /*0020*/ 	.short	0x0001
        /*0022*/ 	.short	0x0008
        /*0024*/ 	.byte	0x00, 0xf0, 0x21, 0x00


	//----- nvinfo : EIATTR_KPARAM_INFO
	.align		4
.L_13:
        /*0028*/ 	.byte	0x04, 0x17
        /*002a*/ 	.short	(.L_15 - .L_14)
.L_14:
        /*002c*/ 	.word	0x00000000
        /*0030*/ 	.short	0x0000
        /*0032*/ 	.short	0x0000
        /*0034*/ 	.byte	0x00, 0xf0, 0x21, 0x00


	//----- nvinfo : EIATTR_SPARSE_MMA_MASK
	.align		4
.L_15:
        /*0038*/ 	.byte	0x03, 0x50
        /*003a*/ 	.short	0x0000


	//----- nvinfo : EIATTR_MAXREG_COUNT
	.align		4
        /*003c*/ 	.byte	0x03, 0x1b
        /*003e*/ 	.short	0x00ff


	//----- nvinfo : EIATTR_COOP_GROUP_MASK_REGIDS
	.align		4
        /*0040*/ 	.byte	0x04, 0x29
        /*0042*/ 	.short	(.L_17 - .L_16)


	//   ....[0]....
.L_16:
        /*0044*/ 	.word	0xffffffff


	//----- nvinfo : EIATTR_COOP_GROUP_INSTR_OFFSETS
	.align		4
.L_17:
        /*0048*/ 	.byte	0x04, 0x28
        /*004a*/ 	.short	(.L_19 - .L_18)


	//   ....[0]....
.L_18:
        /*004c*/ 	.word	0x000014e0


	//----- nvinfo : EIATTR_EXIT_INSTR_OFFSETS
	.align		4
.L_19:
        /*0050*/ 	.byte	0x04, 0x1c
        /*0052*/ 	.short	(.L_21 - .L_20)


	//   ....[0]....
.L_20:
        /*0054*/ 	.word	0x00002c60


	//   ....[1]....
        /*0058*/ 	.word	0x00002cb0


	//----- nvinfo : EIATTR_MAX_THREADS
	.align		4
.L_21:
        /*005c*/ 	.byte	0x04, 0x05
        /*005e*/ 	.short	(.L_23 - .L_22)
.L_22:
        /*0060*/ 	.word	0x00000080
        /*0064*/ 	.word	0x00000001
        /*0068*/ 	.word	0x00000001


	//----- nvinfo : EIATTR_CBANK_PARAM_SIZE
	.align		4
.L_23:
        /*006c*/ 	.byte	0x03, 0x19
        /*006e*/ 	.short	0x0018


	//----- nvinfo : EIATTR_PARAM_CBANK
	.align		4
        /*0070*/ 	.byte	0x04, 0x0a
        /*0072*/ 	.short	(.L_25 - .L_24)
	.align		4
.L_24:
        /*0074*/ 	.word	index@(.nv.constant0.triton_mm)
        /*0078*/ 	.short	0x0210
        /*007a*/ 	.short	0x0018


	//----- nvinfo : EIATTR_SW_WAR
	.align		4
.L_25:
        /*007c*/ 	.byte	0x04, 0x36
        /*007e*/ 	.short	(.L_27 - .L_26)
.L_26:
        /*0080*/ 	.word	0x00000008
.L_27:


//--------------------- .nv.callgraph             --------------------------
	.section	.nv.callgraph,"",@"SHT_CUDA_CALLGRAPH"
	.align	4
	.sectionentsize	8
	.align		4
        /*0000*/ 	.word	0x00000000
	.align		4
        /*0004*/ 	.word	0xffffffff
	.align		4
        /*0008*/ 	.word	0x00000000
	.align		4
        /*000c*/ 	.word	0xfffffffe
	.align		4
        /*0010*/ 	.word	0x00000000
	.align		4
        /*0014*/ 	.word	0xfffffffd
	.align		4
        /*0018*/ 	.word	0x00000000
	.align		4
        /*001c*/ 	.word	0xfffffffc


//--------------------- .text.triton_mm           --------------------------
	.section	.text.triton_mm,"ax",@progbits
	.sectionflags	@"SHF_BARRIERS=1"
	.align	128
        .global         triton_mm
        .type           triton_mm,@function
        .size           triton_mm,(.L_x_2 - triton_mm)
        .other          triton_mm,@"STO_CUDA_ENTRY STV_DEFAULT"
triton_mm:
.text.triton_mm:
[----:B------:R-:W1:Y:S01]  /*0000*/  LDC R1, c[0x0][0x28] ;  /* 0x00000a00ff017b82 */ /* 0x000e620000000800 */
[----:B------:R-:W2:Y:S01]  /*0010*/  S2R R9, SR_CTAID.X ;  /* 0x0000000000097919 */ /* 0x000ea20000002500 */
[----:B------:R-:W-:-:S06]  /*0020*/  IMAD.MOV.U32 R5, RZ, RZ, -0x8 ;  /* 0xfffffff8ff057424 */ /* 0x000fcc00078e00ff */
[----:B------:R-:W3:Y:S01]  /*0030*/  S2UR UR4, SR_CgaCtaId ;  /* 0x00000000000479c3 */ /* 0x000ee20000008800 */
[----:B------:R-:W-:Y:S01]  /*0040*/  UMOV UR24, 0x400 ;  /* 0x0000040000187882 */ /* 0x000fe20000000000 */
[----:B------:R-:W-:Y:S01]  /*0050*/  ULDC.64 UR30, c[0x0][0x208] ;  /* 0x00008200001e7ab9 */ /* 0x000fe20000000a00 */
[----:B------:R-:W-:Y:S01]  /*0060*/  IMAD.MOV.U32 R152, RZ, RZ, -0x40 ;  /* 0xffffffc0ff987424 */ /* 0x000fe200078e00ff */
[----:B------:R-:W-:Y:S02]  /*0070*/  CS2R R88, SRZ ;  /* 0x0000000000587805 */ /* 0x000fe4000001ff00 */
[----:B------:R-:W-:Y:S02]  /*0080*/  CS2R R90, SRZ ;  /* 0x00000000005a7805 */ /* 0x000fe4000001ff00 */
[----:B------:R-:W-:Y:S02]  /*0090*/  CS2R R92, SRZ ;  /* 0x00000000005c7805 */ /* 0x000fe4000001ff00 */
[----:B------:R-:W-:Y:S01]  /*00a0*/  CS2R R94, SRZ ;  /* 0x00000000005e7805 */ /* 0x000fe2000001ff00 */
[----:B------:R-:W4:Y:S01]  /*00b0*/  LDC.64 R50, c[0x0][0x218] ;  /* 0x00008600ff327b82 */ /* 0x000f220000000a00 */
[----:B------:R-:W-:-:S02]  /*00c0*/  CS2R R96, SRZ ;  /* 0x0000000000607805 */ /* 0x000fc4000001ff00 */
[----:B------:R-:W-:Y:S02]  /*00d0*/  CS2R R98, SRZ ;  /* 0x0000000000627805 */ /* 0x000fe4000001ff00 */
[----:B------:R-:W-:Y:S02]  /*00e0*/  CS2R R100, SRZ ;  /* 0x0000000000647805 */ /* 0x000fe4000001ff00 */
[----:B------:R-:W-:Y:S02]  /*00f0*/  CS2R R102, SRZ ;  /* 0x0000000000667805 */ /* 0x000fe4000001ff00 */
[----:B------:R-:W-:Y:S02]  /*0100*/  CS2R R104, SRZ ;  /* 0x0000000000687805 */ /* 0x000fe4000001ff00 */
[----:B------:R-:W-:Y:S02]  /*0110*/  CS2R R106, SRZ ;  /* 0x00000000006a7805 */ /* 0x000fe4000001ff00 */
[----:B------:R-:W-:Y:S01]  /*0120*/  CS2R R108, SRZ ;  /* 0x00000000006c7805 */ /* 0x000fe2000001ff00 */
[----:B------:R-:W5:Y:S01]  /*0130*/  LDC.64 R34, c[0x0][0x210] ;  /* 0x00008400ff227b82 */ /* 0x000f620000000a00 */
[----:B------:R-:W-:-:S02]  /*0140*/  CS2R R110, SRZ ;  /* 0x00000000006e7805 */ /* 0x000fc4000001ff00 */
[----:B------:R-:W-:Y:S02]  /*0150*/  CS2R R112, SRZ ;  /* 0x0000000000707805 */ /* 0x000fe4000001ff00 */
[----:B------:R-:W-:Y:S02]  /*0160*/  CS2R R114, SRZ ;  /* 0x0000000000727805 */ /* 0x000fe4000001ff00 */
[----:B------:R-:W-:Y:S02]  /*0170*/  CS2R R116, SRZ ;  /* 0x0000000000747805 */ /* 0x000fe4000001ff00 */
[----:B------:R-:W-:Y:S02]  /*0180*/  CS2R R118, SRZ ;  /* 0x0000000000767805 */ /* 0x000fe4000001ff00 */
[----:B------:R-:W-:Y:S02]  /*0190*/  CS2R R120, SRZ ;  /* 0x0000000000787805 */ /* 0x000fe4000001ff00 */
[----:B------:R-:W-:Y:S01]  /*01a0*/  CS2R R122, SRZ ;  /* 0x00000000007a7805 */ /* 0x000fe2000001ff00 */
[----:B---3--:R-:W-:Y:S01]  /*01b0*/  UPRMT UR24, UR4, 0x654, UR24 ;  /* 0x0000065404187896 */ /* 0x008fe20008000018 */
[----:B------:R-:W-:-:S02]  /*01c0*/  CS2R R124, SRZ ;  /* 0x00000000007c7805 */ /* 0x000fc4000001ff00 */
[----:B------:R-:W-:Y:S02]  /*01d0*/  CS2R R126, SRZ ;  /* 0x00000000007e7805 */ /* 0x000fe4000001ff00 */
[----:B------:R-:W-:Y:S02]  /*01e0*/  CS2R R128, SRZ ;  /* 0x0000000000807805 */ /* 0x000fe4000001ff00 */
[----:B------:R-:W-:Y:S02]  /*01f0*/  CS2R R130, SRZ ;  /* 0x0000000000827805 */ /* 0x000fe4000001ff00 */
[----:B------:R-:W-:Y:S01]  /*0200*/  CS2R R132, SRZ ;  /* 0x0000000000847805 */ /* 0x000fe2000001ff00 */
[----:B--2---:R-:W-:Y:S01]  /*0210*/  IMAD.HI R0, R9, 0x2aaaaaab, RZ ;  /* 0x2aaaaaab09007827 */ /* 0x004fe200078e02ff */
[----:B------:R-:W-:Y:S02]  /*0220*/  CS2R R134, SRZ ;  /* 0x0000000000867805 */ /* 0x000fe4000001ff00 */
[----:B------:R-:W-:-:S02]  /*0230*/  CS2R R136, SRZ ;  /* 0x0000000000887805 */ /* 0x000fc4000001ff00 */
[----:B------:R-:W-:Y:S02]  /*0240*/  CS2R R138, SRZ ;  /* 0x00000000008a7805 */ /* 0x000fe4000001ff00 */
[----:B------:R-:W-:Y:S02]  /*0250*/  CS2R R140, SRZ ;  /* 0x00000000008c7805 */ /* 0x000fe4000001ff00 */
[----:B------:R-:W-:Y:S02]  /*0260*/  SHF.R.U32.HI R3, RZ, 0x1f, R0 ;  /* 0x0000001fff037819 */ /* 0x000fe40000011600 */
[----:B------:R-:W-:Y:S02]  /*0270*/  CS2R R142, SRZ ;  /* 0x00000000008e7805 */ /* 0x000fe4000001ff00 */
[----:B------:R-:W-:Y:S02]  /*0280*/  CS2R R144, SRZ ;  /* 0x0000000000907805 */ /* 0x000fe4000001ff00 */
[----:B------:R-:W-:-:S02]  /*0290*/  CS2R R146, SRZ ;  /* 0x0000000000927805 */ /* 0x000fc4000001ff00 */
[----:B------:R-:W-:Y:S02]  /*02a0*/  LEA.HI.SX32 R4, R0, R3, 0x19 ;  /* 0x0000000300047211 */ /* 0x000fe400078fcaff */
[----:B------:R-:W-:Y:S02]  /*02b0*/  CS2R R148, SRZ ;  /* 0x0000000000947805 */ /* 0x000fe4000001ff00 */
[----:B------:R-:W-:Y:S02]  /*02c0*/  CS2R R150, SRZ ;  /* 0x0000000000967805 */ /* 0x000fe4000001ff00 */
[----:B------:R-:W-:Y:S02]  /*02d0*/  CS2R R66, SRZ ;  /* 0x0000000000427805 */ /* 0x000fe4000001ff00 */
[----:B------:R-:W-:Y:S01]  /*02e0*/  CS2R R68, SRZ ;  /* 0x0000000000447805 */ /* 0x000fe2000001ff00 */
[C---:B------:R-:W-:Y:S01]  /*02f0*/  IMAD R0, R4.reuse, R5, 0x20 ;  /* 0x0000002004007424 */ /* 0x040fe200078e0205 */
[----:B------:R-:W-:Y:S01]  /*0300*/  CS2R R70, SRZ ;  /* 0x0000000000467805 */ /* 0x000fe2000001ff00 */
[----:B------:R-:W-:Y:S01]  /*0310*/  IMAD R6, R4, -0x300, R9 ;  /* 0xfffffd0004067824 */ /* 0x000fe200078e0209 */
[----:B------:R-:W-:-:S02]  /*0320*/  CS2R R72, SRZ ;  /* 0x0000000000487805 */ /* 0x000fc4000001ff00 */
[----:B------:R-:W-:Y:S02]  /*0330*/  CS2R R74, SRZ ;  /* 0x00000000004a7805 */ /* 0x000fe4000001ff00 */
[----:B------:R-:W-:Y:S02]  /*0340*/  VIMNMX R5, R0, 0x8, PT ;  /* 0x0000000800057848 */ /* 0x000fe40003fe0100 */
[----:B------:R-:W-:Y:S02]  /*0350*/  CS2R R76, SRZ ;  /* 0x00000000004c7805 */ /* 0x000fe4000001ff00 */
[----:B------:R-:W-:Y:S02]  /*0360*/  IABS R10, R6 ;  /* 0x00000006000a7213 */ /* 0x000fe40000000000 */
[----:B------:R-:W-:Y:S02]  /*0370*/  CS2R R78, SRZ ;  /* 0x00000000004e7805 */ /* 0x000fe4000001ff00 */
[----:B------:R-:W-:-:S02]  /*0380*/  IABS R8, R5 ;  /* 0x0000000500087213 */ /* 0x000fc40000000000 */
[----:B------:R-:W-:Y:S02]  /*0390*/  CS2R R80, SRZ ;  /* 0x0000000000507805 */ /* 0x000fe4000001ff00 */
[-C--:B------:R-:W-:Y:S02]  /*03a0*/  IABS R11, R5.reuse ;  /* 0x00000005000b7213 */ /* 0x080fe40000000000 */
[----:B------:R-:W-:Y:S01]  /*03b0*/  CS2R R82, SRZ ;  /* 0x0000000000527805 */ /* 0x000fe2000001ff00 */
[----:B------:R-:W2:Y:S01]  /*03c0*/  I2F.RP R0, R8 ;  /* 0x0000000800007306 */ /* 0x000ea20000209400 */
[----:B------:R-:W-:Y:S02]  /*03d0*/  LOP3.LUT R6, R6, R5, RZ, 0x3c, !PT ;  /* 0x0000000506067212 */ /* 0x000fe400078e3cff */
[----:B------:R-:W-:Y:S01]  /*03e0*/  CS2R R84, SRZ ;  /* 0x0000000000547805 */ /* 0x000fe2000001ff00 */
[----:B------:R-:W-:Y:S01]  /*03f0*/  IMAD.MOV R11, RZ, RZ, -R11 ;  /* 0x000000ffff0b7224 */ /* 0x000fe200078e0a0b */
[----:B------:R-:W-:-:S02]  /*0400*/  CS2R R86, SRZ ;  /* 0x0000000000567805 */ /* 0x000fc4000001ff00 */
[----:B------:R-:W-:Y:S01]  /*0410*/  ISETP.GE.AND P3, PT, R6, RZ, PT ;  /* 0x000000ff0600720c */ /* 0x000fe20003f66270 */
[----:B------:R-:W-:Y:S01]  /*0420*/  UMOV UR25, 0x1 ;  /* 0x0000000100197882 */ /* 0x000fe20000000000 */
[----:B------:R-:W-:Y:S01]  /*0430*/  LOP3.LUT R6, RZ, R5, RZ, 0x33, !PT ;  /* 0x00000005ff067212 */ /* 0x000fe200078e33ff */
[----:B------:R-:W-:Y:S01]  /*0440*/  UMOV UR26, 0xffffffff ;  /* 0xffffffff001a7882 */ /* 0x000fe20000000000 */
[----:B------:R-:W-:Y:S01]  /*0450*/  UMOV UR4, URZ ;  /* 0x0000003f00047c82 */ /* 0x000fe20008000000 */
[----:B------:R-:W-:Y:S01]  /*0460*/  UMOV UR5, URZ ;  /* 0x0000003f00057c82 */ /* 0x000fe20008000000 */
[----:B--2---:R-:W2:Y:S02]  /*0470*/  MUFU.RCP R0, R0 ;  /* 0x0000000000007308 */ /* 0x004ea40000001000 */
[----:B--2---:R-:W-:Y:S01]  /*0480*/  VIADD R2, R0, 0xffffffe ;  /* 0x0ffffffe00027836 */ /* 0x004fe20000000000 */
[----:B------:R-:W-:-:S05]  /*0490*/  IABS R0, R9 ;  /* 0x0000000900007213 */ /* 0x000fca0000000000 */
[----:B------:R2:W3:Y:S02]  /*04a0*/  F2I.FTZ.U32.TRUNC.NTZ R3, R2 ;  /* 0x0000000200037305 */ /* 0x0004e4000021f000 */
[----:B--2---:R-:W-:Y:S02]  /*04b0*/  IMAD.MOV.U32 R2, RZ, RZ, RZ ;  /* 0x000000ffff027224 */ /* 0x004fe400078e00ff */
[----:B---3--:R-:W-:-:S04]  /*04c0*/  IMAD.MOV R7, RZ, RZ, -R3 ;  /* 0x000000ffff077224 */ /* 0x008fc800078e0a03 */
[----:B------:R-:W-:-:S04]  /*04d0*/  IMAD R7, R7, R8, RZ ;  /* 0x0000000807077224 */ /* 0x000fc800078e02ff */
[----:B------:R-:W-:-:S06]  /*04e0*/  IMAD.HI.U32 R3, R3, R7, R2 ;  /* 0x0000000703037227 */ /* 0x000fcc00078e0002 */
[----:B------:R-:W-:-:S04]  /*04f0*/  IMAD.HI.U32 R2, R3, R10, RZ ;  /* 0x0000000a03027227 */ /* 0x000fc800078e00ff */
[----:B------:R-:W-:Y:S02]  /*0500*/  IMAD R7, R2, R11, R10 ;  /* 0x0000000b02077224 */ /* 0x000fe400078e020a */
[----:B------:R-:W-:-:S03]  /*0510*/  IMAD.HI.U32 R3, R3, R0, RZ ;  /* 0x0000000003037227 */ /* 0x000fc600078e00ff */
[C---:B------:R-:W-:Y:S01]  /*0520*/  ISETP.GT.U32.AND P2, PT, R8.reuse, R7, PT ;  /* 0x000000070800720c */ /* 0x040fe20003f44070 */
[----:B------:R-:W-:Y:S02]  /*0530*/  IMAD R3, R3, R11, R0 ;  /* 0x0000000b03037224 */ /* 0x000fe400078e0200 */
[----:B------:R-:W2:Y:S03]  /*0540*/  S2R R0, SR_TID.X ;  /* 0x0000000000007919 */ /* 0x000ea60000002100 */
[----:B------:R-:W-:-:S07]  /*0550*/  ISETP.GT.U32.AND P1, PT, R8, R3, PT ;  /* 0x000000030800720c */ /* 0x000fce0003f24070 */
[--C-:B------:R-:W-:Y:S02]  /*0560*/  @!P2 IMAD.IADD R7, R7, 0x1, -R8.reuse ;  /* 0x000000010707a824 */ /* 0x100fe400078e0a08 */
[----:B------:R-:W-:Y:S01]  /*0570*/  @!P2 VIADD R2, R2, 0x1 ;  /* 0x000000010202a836 */ /* 0x000fe20000000000 */
[----:B------:R-:W-:Y:S02]  /*0580*/  ISETP.GE.AND P2, PT, R9, RZ, PT ;  /* 0x000000ff0900720c */ /* 0x000fe40003f46270 */
[----:B------:R-:W-:Y:S01]  /*0590*/  ISETP.GE.U32.AND P0, PT, R7, R8, PT ;  /* 0x000000080700720c */ /* 0x000fe20003f06070 */
[----:B------:R-:W-:-:S05]  /*05a0*/  @!P1 IMAD.IADD R3, R3, 0x1, -R8 ;  /* 0x0000000103039824 */ /* 0x000fca00078e0a08 */
[----:B------:R-:W-:-:S07]  /*05b0*/  ISETP.GT.U32.AND P1, PT, R8, R3, PT ;  /* 0x000000030800720c */ /* 0x000fce0003f24070 */
[----:B------:R-:W-:Y:S01]  /*05c0*/  @P0 VIADD R2, R2, 0x1 ;  /* 0x0000000102020836 */ /* 0x000fe20000000000 */
[----:B------:R-:W-:-:S03]  /*05d0*/  ISETP.NE.AND P0, PT, R5, RZ, PT ;  /* 0x000000ff0500720c */ /* 0x000fc60003f05270 */
[----:B------:R-:W-:Y:S01]  /*05e0*/  @!P3 IMAD.MOV R2, RZ, RZ, -R2 ;  /* 0x000000ffff02b224 */ /* 0x000fe200078e0a02 */
[----:B--2---:R-:W-:Y:S01]  /*05f0*/  SHF.R.U32.HI R13, RZ, 0x3, R0 ;  /* 0x00000003ff0d7819 */ /* 0x004fe20000011600 */
[----:B------:R-:W-:-:S03]  /*0600*/  @!P1 IMAD.IADD R3, R3, 0x1, -R8 ;  /* 0x0000000103039824 */ /* 0x000fc600078e0a08 */
[----:B------:R-:W-:Y:S01]  /*0610*/  SEL R2, R6, R2, !P0 ;  /* 0x0000000206027207 */ /* 0x000fe20004000000 */
[----:B------:R-:W-:Y:S01]  /*0620*/  @!P2 IMAD.MOV R3, RZ, RZ, -R3 ;  /* 0x000000ffff03a224 */ /* 0x000fe200078e0a03 */
[----:B------:R-:W-:-:S03]  /*0630*/  SGXT.U32 R13, R13, 0x4 ;  /* 0x000000040d0d781a */ /* 0x000fc60000000000 */
[----:B------:R-:W-:Y:S01]  /*0640*/  IMAD.SHL.U32 R2, R2, 0x80, RZ ;  /* 0x0000008002027824 */ /* 0x000fe200078e00ff */
[----:B------:R-:W-:-:S04]  /*0650*/  SEL R3, R6, R3, !P0 ;  /* 0x0000000306037207 */ /* 0x000fc80004000000 */
[----:B------:R-:W-:Y:S01]  /*0660*/  LOP3.LUT R7, R2, 0x10, R13, 0xfe, !PT ;  /* 0x0000001002077812 */ /* 0x000fe200078efe0d */
[----:B------:R-:W-:Y:S01]  /*0670*/  IMAD R24, R4, 0x8, R3 ;  /* 0x0000000804187824 */ /* 0x000fe200078e0203 */
[----:B------:R-:W-:Y:S02]  /*0680*/  LOP3.LUT R5, R2, R13, RZ, 0xfc, !PT ;  /* 0x0000000d02057212 */ /* 0x000fe400078efcff */
[----:B------:R-:W-:Y:S01]  /*0690*/  LOP3.LUT R8, R2, 0x20, R13, 0xfe, !PT ;  /* 0x0000002002087812 */ /* 0x000fe200078efe0d */
[----:B------:R-:W-:Y:S01]  /*06a0*/  IMAD.HI R9, R7, 0x2aaaaaab, RZ ;  /* 0x2aaaaaab07097827 */ /* 0x000fe200078e02ff */
[----:B------:R-:W-:-:S03]  /*06b0*/  LOP3.LUT R4, R2, 0x30, R13, 0xfe, !PT ;  /* 0x0000003002047812 */ /* 0x000fc600078efe0d */
[----:B------:R-:W-:Y:S01]  /*06c0*/  IMAD.HI R6, R5, 0x2aaaaaab, RZ ;  /* 0x2aaaaaab05067827 */ /* 0x000fe200078e02ff */
[----:B------:R-:W-:-:S03]  /*06d0*/  SHF.R.U32.HI R10, RZ, 0x1f, R9 ;  /* 0x0000001fff0a7819 */ /* 0x000fc60000011609 */
[----:B------:R-:W-:Y:S01]  /*06e0*/  IMAD.HI R11, R8, 0x2aaaaaab, RZ ;  /* 0x2aaaaaab080b7827 */ /* 0x000fe200078e02ff */
[----:B------:R-:W-:Y:S02]  /*06f0*/  SHF.R.U32.HI R3, RZ, 0x1f, R6 ;  /* 0x0000001fff037819 */ /* 0x000fe40000011606 */
[----:B------:R-:W-:Y:S01]  /*0700*/  LEA.HI R14, R9, R10, RZ, 0x15 ;  /* 0x0000000a090e7211 */ /* 0x000fe200078fa8ff */
[----:B------:R-:W-:Y:S01]  /*0710*/  IMAD.HI R15, R4, 0x2aaaaaab, RZ ;  /* 0x2aaaaaab040f7827 */ /* 0x000fe200078e02ff */
[----:B------:R-:W-:Y:S02]  /*0720*/  LOP3.LUT R9, R2, 0x50, R13, 0xfe, !PT ;  /* 0x0000005002097812 */ /* 0x000fe400078efe0d */
[----:B------:R-:W-:Y:S01]  /*0730*/  SHF.R.U32.HI R16, RZ, 0x1f, R11 ;  /* 0x0000001fff107819 */ /* 0x000fe2000001160b */
[----:B------:R-:W-:Y:S01]  /*0740*/  IMAD R32, R14, -0x3000, R7 ;  /* 0xffffd0000e207824 */ /* 0x000fe200078e0207 */
[----:B------:R-:W-:Y:S01]  /*0750*/  LEA.HI R12, R6, R3, RZ, 0x15 ;  /* 0x00000003060c7211 */ /* 0x000fe200078fa8ff */
[----:B------:R-:W-:Y:S01]  /*0760*/  IMAD.HI R18, R9, 0x2aaaaaab, RZ ;  /* 0x2aaaaaab09127827 */ /* 0x000fe200078e02ff */
[----:B------:R-:W-:-:S02]  /*0770*/  LOP3.LUT R6, R2, 0x40, R13, 0xfe, !PT ;  /* 0x0000004002067812 */ /* 0x000fc400078efe0d */
[----:B------:R-:W-:Y:S01]  /*0780*/  LEA.HI R3, R11, R16, RZ, 0x15 ;  /* 0x000000100b037211 */ /* 0x000fe200078fa8ff */
[----:B------:R-:W-:Y:S01]  /*0790*/  IMAD R30, R12, -0x3000, R5 ;  /* 0xffffd0000c1e7824 */ /* 0x000fe200078e0205 */
[----:B------:R-:W-:Y:S01]  /*07a0*/  LOP3.LUT R10, R2, 0x60, R13, 0xfe, !PT ;  /* 0x00000060020a7812 */ /* 0x000fe200078efe0d */
[----:B------:R-:W-:Y:S01]  /*07b0*/  IMAD.HI R17, R6, 0x2aaaaaab, RZ ;  /* 0x2aaaaaab06117827 */ /* 0x000fe200078e02ff */
[----:B------:R-:W-:Y:S02]  /*07c0*/  LOP3.LUT R11, R2, 0x70, R13, 0xfe, !PT ;  /* 0x00000070020b7812 */ /* 0x000fe400078efe0d */
[----:B------:R-:W-:Y:S01]  /*07d0*/  SHF.R.U32.HI R16, RZ, 0x1f, R15 ;  /* 0x0000001fff107819 */ /* 0x000fe2000001160f */
[----:B------:R-:W-:Y:S01]  /*07e0*/  IMAD.HI R20, R10, 0x2aaaaaab, RZ ;  /* 0x2aaaaaab0a147827 */ /* 0x000fe200078e02ff */
[----:B------:R-:W-:Y:S02]  /*07f0*/  SHF.R.U32.HI R19, RZ, 0x1f, R18 ;  /* 0x0000001fff137819 */ /* 0x000fe40000011612 */
[----:B------:R-:W-:Y:S01]  /*0800*/  LEA.HI R15, R15, R16, RZ, 0x15 ;  /* 0x000000100f0f7211 */ /* 0x000fe200078fa8ff */
[----:B------:R-:W-:Y:S01]  /*0810*/  IMAD.HI R22, R11, 0x2aaaaaab, RZ ;  /* 0x2aaaaaab0b167827 */ /* 0x000fe200078e02ff */
[----:B------:R-:W-:-:S02]  /*0820*/  SHF.R.U32.HI R16, RZ, 0x1f, R17 ;  /* 0x0000001fff107819 */ /* 0x000fc40000011611 */
[----:B------:R-:W-:Y:S01]  /*0830*/  LEA.HI R18, R18, R19, RZ, 0x15 ;  /* 0x0000001312127211 */ /* 0x000fe200078fa8ff */
[----:B------:R-:W-:Y:S01]  /*0840*/  IMAD R36, R3, -0x3000, R8 ;  /* 0xffffd00003247824 */ /* 0x000fe200078e0208 */
[----:B------:R-:W-:Y:S01]  /*0850*/  SHF.R.S32.HI R19, RZ, 0x18, R24 ;  /* 0x00000018ff137819 */ /* 0x000fe20000011418 */
[----:B------:R-:W-:Y:S01]  /*0860*/  IMAD.SHL.U32 R3, R24, 0x80, RZ ;  /* 0x0000008018037824 */ /* 0x000fe200078e00ff */
[----:B------:R-:W-:Y:S01]  /*0870*/  SHF.R.U32.HI R21, RZ, 0x1f, R20 ;  /* 0x0000001fff157819 */ /* 0x000fe20000011614 */
[----:B------:R-:W-:Y:S01]  /*0880*/  IMAD R38, R15, -0x3000, R4 ;  /* 0xffffd0000f267824 */ /* 0x000fe200078e0204 */
[----:B------:R-:W-:Y:S01]  /*0890*/  SHF.R.U32.HI R23, RZ, 0x1f, R22 ;  /* 0x0000001fff177819 */ /* 0x000fe20000011616 */
[----:B------:R-:W-:Y:S01]  /*08a0*/  IMAD R42, R18, -0x3000, R9 ;  /* 0xffffd000122a7824 */ /* 0x000fe200078e0209 */
[----:B------:R-:W-:Y:S02]  /*08b0*/  LEA.HI R17, R17, R16, RZ, 0x15 ;  /* 0x0000001011117211 */ /* 0x000fe400078fa8ff */
[----:B------:R-:W-:-:S02]  /*08c0*/  SGXT R19, R19, 0x1 ;  /* 0x000000011313781a */ /* 0x000fc40000000200 */
[----:B------:R-:W-:Y:S01]  /*08d0*/  LOP3.LUT R4, R3, R13, RZ, 0xfc, !PT ;  /* 0x0000000d03047212 */ /* 0x000fe200078efcff */
[----:B------:R-:W-:Y:S01]  /*08e0*/  IMAD R40, R17, -0x3000, R6 ;  /* 0xffffd00011287824 */ /* 0x000fe200078e0206 */
[----:B------:R-:W-:Y:S02]  /*08f0*/  LEA.HI R21, R20, R21, RZ, 0x15 ;  /* 0x0000001514157211 */ /* 0x000fe400078fa8ff */
[----:B------:R-:W-:Y:S02]  /*0900*/  LEA.HI R22, R22, R23, RZ, 0x15 ;  /* 0x0000001716167211 */ /* 0x000fe400078fa8ff */
[----:B------:R-:W-:Y:S01]  /*0910*/  LEA.HI R5, R19, R4, RZ, 0xc ;  /* 0x0000000413057211 */ /* 0x000fe200078f60ff */
[----:B------:R-:W-:Y:S01]  /*0920*/  IMAD R44, R21, -0x3000, R10 ;  /* 0xffffd000152c7824 */ /* 0x000fe200078e020a */
[----:B------:R-:W-:Y:S01]  /*0930*/  LOP3.LUT R6, R3, 0x10, R13, 0xfe, !PT ;  /* 0x0000001003067812 */ /* 0x000fe200078efe0d */
[----:B------:R-:W-:Y:S01]  /*0940*/  IMAD R46, R22, -0x3000, R11 ;  /* 0xffffd000162e7824 */ /* 0x000fe200078e020b */
[----:B------:R-:W-:-:S02]  /*0950*/  LOP3.LUT R7, R3, 0x20, R13, 0xfe, !PT ;  /* 0x0000002003077812 */ /* 0x000fc400078efe0d */
[----:B------:R-:W-:Y:S02]  /*0960*/  LOP3.LUT R8, R3, 0x30, R13, 0xfe, !PT ;  /* 0x0000003003087812 */ /* 0x000fe400078efe0d */
[----:B------:R-:W-:Y:S02]  /*0970*/  LOP3.LUT R5, R5, 0x3ff000, RZ, 0xc0, !PT ;  /* 0x003ff00005057812 */ /* 0x000fe400078ec0ff */
[C---:B------:R-:W-:Y:S02]  /*0980*/  LEA.HI R9, R19.reuse, R6, RZ, 0xc ;  /* 0x0000000613097211 */ /* 0x040fe400078f60ff */
[C---:B------:R-:W-:Y:S01]  /*0990*/  LEA.HI R10, R19.reuse, R7, RZ, 0xc ;  /* 0x00000007130a7211 */ /* 0x040fe200078f60ff */
[----:B------:R-:W-:Y:S01]  /*09a0*/  IMAD.IADD R18, R4, 0x1, -R5 ;  /* 0x0000000104127824 */ /* 0x000fe200078e0a05 */
[----:B------:R-:W-:Y:S01]  /*09b0*/  LEA.HI R11, R19, R8, RZ, 0xc ;  /* 0x00000008130b7211 */ /* 0x000fe200078f60ff */
[----:B------:R-:W-:Y:S01]  /*09c0*/  IMAD.SHL.U32 R5, R0, 0x8, RZ ;  /* 0x0000000800057824 */ /* 0x000fe200078e00ff */
[----:B------:R-:W-:-:S02]  /*09d0*/  LOP3.LUT R14, R3, 0x40, R13, 0xfe, !PT ;  /* 0x00000040030e7812 */ /* 0x000fc400078efe0d */
[----:B------:R-:W-:Y:S02]  /*09e0*/  LOP3.LUT R9, R9, 0x3ff000, RZ, 0xc0, !PT ;  /* 0x003ff00009097812 */ /* 0x000fe400078ec0ff */
[----:B------:R-:W-:Y:S02]  /*09f0*/  LOP3.LUT R10, R10, 0x3ff000, RZ, 0xc0, !PT ;  /* 0x003ff0000a0a7812 */ /* 0x000fe400078ec0ff */
[----:B------:R-:W-:Y:S01]  /*0a00*/  LOP3.LUT R11, R11, 0x3ff000, RZ, 0xc0, !PT ;  /* 0x003ff0000b0b7812 */ /* 0x000fe200078ec0ff */
[----:B------:R-:W-:Y:S01]  /*0a10*/  IMAD.IADD R20, R6, 0x1, -R9 ;  /* 0x0000000106147824 */ /* 0x000fe200078e0a09 */
[----:B------:R-:W-:Y:S01]  /*0a20*/  LEA.HI R16, R19, R14, RZ, 0xc ;  /* 0x0000000e13107211 */ /* 0x000fe200078f60ff */
[----:B------:R-:W-:Y:S01]  /*0a30*/  IMAD.IADD R22, R7, 0x1, -R10 ;  /* 0x0000000107167824 */ /* 0x000fe200078e0a0a */
[----:B------:R-:W-:Y:S01]  /*0a40*/  LOP3.LUT R12, R5, 0x38, R0, 0x48, !PT ;  /* 0x00000038050c7812 */ /* 0x000fe200078e4800 */
[----:B------:R-:W-:Y:S01]  /*0a50*/  IMAD.IADD R24, R8, 0x1, -R11 ;  /* 0x0000000108187824 */ /* 0x000fe200078e0a0b */
[----:B------:R-:W-:-:S02]  /*0a60*/  LOP3.LUT R4, R13, 0x10, RZ, 0xfc, !PT ;  /* 0x000000100d047812 */ /* 0x000fc400078efcff */
[C---:B------:R-:W-:Y:S02]  /*0a70*/  LOP3.LUT R6, R13.reuse, 0x20, RZ, 0xfc, !PT ;  /* 0x000000200d067812 */ /* 0x040fe400078efcff */
[C---:B------:R-:W-:Y:S01]  /*0a80*/  LOP3.LUT R7, R13.reuse, 0x30, RZ, 0xfc, !PT ;  /* 0x000000300d077812 */ /* 0x040fe200078efcff */
[--C-:B------:R-:W-:Y:S01]  /*0a90*/  IMAD R4, R4, 0x40, R12.reuse ;  /* 0x0000004004047824 */ /* 0x100fe200078e020c */
[C---:B------:R-:W-:Y:S01]  /*0aa0*/  LOP3.LUT R8, R13.reuse, 0x40, RZ, 0xfc, !PT ;  /* 0x000000400d087812 */ /* 0x040fe200078efcff */
[--C-:B------:R-:W-:Y:S01]  /*0ab0*/  IMAD R6, R6, 0x40, R12.reuse ;  /* 0x0000004006067824 */ /* 0x100fe200078e020c */
[----:B------:R-:W-:Y:S01]  /*0ac0*/  LOP3.LUT R9, R13, 0x50, RZ, 0xfc, !PT ;  /* 0x000000500d097812 */ /* 0x000fe200078efcff */
[--C-:B------:R-:W-:Y:S01]  /*0ad0*/  IMAD R7, R7, 0x40, R12.reuse ;  /* 0x0000004007077824 */ /* 0x100fe200078e020c */
[C---:B------:R-:W-:Y:S01]  /*0ae0*/  LOP3.LUT R10, R13.reuse, 0x60, RZ, 0xfc, !PT ;  /* 0x000000600d0a7812 */ /* 0x040fe200078efcff */
[--C-:B------:R-:W-:Y:S01]  /*0af0*/  IMAD R8, R8, 0x40, R12.reuse ;  /* 0x0000004008087824 */ /* 0x100fe200078e020c */
[----:B------:R-:W-:Y:S01]  /*0b00*/  LOP3.LUT R11, R13, 0x70, RZ, 0xfc, !PT ;  /* 0x000000700d0b7812 */ /* 0x000fe200078efcff */
[--C-:B------:R-:W-:Y:S01]  /*0b10*/  IMAD R9, R9, 0x40, R12.reuse ;  /* 0x0000004009097824 */ /* 0x100fe200078e020c */
[----:B------:R-:W-:Y:S01]  /*0b20*/  LOP3.LUT R21, R16, 0x3ff000, RZ, 0xc0, !PT ;  /* 0x003ff00010157812 */ /* 0x000fe200078ec0ff */
[--C-:B------:R-:W-:Y:S01]  /*0b30*/  IMAD R10, R10, 0x40, R12.reuse ;  /* 0x000000400a0a7824 */ /* 0x100fe200078e020c */
[----:B------:R-:W-:Y:S01]  /*0b40*/  LOP3.LUT R15, R3, 0x50, R13, 0xfe, !PT ;  /* 0x00000050030f7812 */ /* 0x000fe200078efe0d */
[--C-:B------:R-:W-:Y:S01]  /*0b50*/  IMAD R11, R11, 0x40, R12.reuse ;  /* 0x000000400b0b7824 */ /* 0x100fe200078e020c */
[----:B------:R-:W-:Y:S01]  /*0b60*/  LOP3.LUT R16, R3, 0x60, R13, 0xfe, !PT ;  /* 0x0000006003107812 */ /* 0x000fe200078efe0d */
[----:B------:R-:W-:Y:S01]  /*0b70*/  IMAD R12, R13, 0x40, R12 ;  /* 0x000000400d0c7824 */ /* 0x000fe200078e020c */
[----:B------:R-:W-:Y:S01]  /*0b80*/  LOP3.LUT R17, R3, 0x70, R13, 0xfe, !PT ;  /* 0x0000007003117812 */ /* 0x000fe200078efe0d */
[----:B------:R-:W-:Y:S01]  /*0b90*/  IMAD.IADD R14, R14, 0x1, -R21 ;  /* 0x000000010e0e7824 */ /* 0x000fe200078e0a15 */
[----:B------:R-:W-:-:S02]  /*0ba0*/  LEA.HI R13, R19, R15, RZ, 0xc ;  /* 0x0000000f130d7211 */ /* 0x000fc400078f60ff */
[C---:B------:R-:W-:Y:S02]  /*0bb0*/  LEA.HI R21, R19.reuse, R16, RZ, 0xc ;  /* 0x0000001013157211 */ /* 0x040fe400078f60ff */
[----:B------:R-:W-:Y:S02]  /*0bc0*/  LEA.HI R19, R19, R17, RZ, 0xc ;  /* 0x0000001113137211 */ /* 0x000fe400078f60ff */
[----:B------:R-:W-:Y:S02]  /*0bd0*/  LOP3.LUT R26, R13, 0x3ff000, RZ, 0xc0, !PT ;  /* 0x003ff0000d1a7812 */ /* 0x000fe400078ec0ff */
[----:B------:R-:W-:Y:S02]  /*0be0*/  LOP3.LUT R21, R21, 0x3ff000, RZ, 0xc0, !PT ;  /* 0x003ff00015157812 */ /* 0x000fe400078ec0ff */
[----:B------:R-:W-:Y:S01]  /*0bf0*/  LOP3.LUT R28, R19, 0x3ff000, RZ, 0xc0, !PT ;  /* 0x003ff000131c7812 */ /* 0x000fe200078ec0ff */
[----:B------:R-:W-:Y:S01]  /*0c00*/  IMAD.IADD R26, R15, 0x1, -R26 ;  /* 0x000000010f1a7824 */ /* 0x000fe200078e0a1a */
[----:B------:R-:W-:Y:S01]  /*0c10*/  LOP3.LUT R13, R5, 0x38, RZ, 0xc0, !PT ;  /* 0x00000038050d7812 */ /* 0x000fe200078ec0ff */
[----:B------:R-:W-:Y:S01]  /*0c20*/  IMAD.IADD R16, R16, 0x1, -R21 ;  /* 0x0000000110107824 */ /* 0x000fe200078e0a15 */
[----:B------:R-:W-:Y:S01]  /*0c30*/  LEA R53, R4, UR24, 0x1 ;  /* 0x0000001804357c11 */ /* 0x000fe2000f8e08ff */
[----:B------:R-:W-:Y:S01]  /*0c40*/  IMAD.IADD R28, R17, 0x1, -R28 ;  /* 0x00000001111c7824 */ /* 0x000fe200078e0a1c */
[----:B------:R-:W-:Y:S01]  /*0c50*/  LEA R55, R6, UR24, 0x1 ;  /* 0x0000001806377c11 */ /* 0x000fe2000f8e08ff */
[--C-:B------:R-:W-:Y:S01]  /*0c60*/  IMAD R21, R18, 0xc00, R13.reuse ;  /* 0x00000c0012157824 */ /* 0x100fe200078e020d */
        /* <DEDUP_REMOVED lines=9> */
[----:B------:R-:W-:-:S02]  /*0d00*/  IMAD R31, R26, 0xc00, R13 ;  /* 0x00000c001a1f7824 */ /* 0x000fc400078e020d */
[--C-:B------:R-:W-:Y:S02]  /*0d10*/  IMAD R33, R16, 0xc00, R13.reuse ;  /* 0x00000c0010217824 */ /* 0x100fe400078e020d */
[--C-:B------:R-:W-:Y:S02]  /*0d20*/  IMAD R15, R28, 0xc00, R13.reuse ;  /* 0x00000c001c0f7824 */ /* 0x100fe400078e020d */
[--C-:B------:R-:W-:Y:S02]  /*0d30*/  IMAD R37, R30, 0xc00, R13.reuse ;  /* 0x00000c001e257824 */ /* 0x100fe400078e020d */
[--C-:B------:R-:W-:Y:S02]  /*0d40*/  IMAD R39, R32, 0xc00, R13.reuse ;  /* 0x00000c0020277824 */ /* 0x100fe400078e020d */
[--C-:B------:R-:W-:Y:S02]  /*0d50*/  IMAD R41, R36, 0xc00, R13.reuse ;  /* 0x00000c0024297824 */ /* 0x100fe400078e020d */
[----:B------:R-:W-:-:S02]  /*0d60*/  IMAD R43, R38, 0xc00, R13 ;  /* 0x00000c00262b7824 */ /* 0x000fc400078e020d */
[--C-:B------:R-:W-:Y:S02]  /*0d70*/  IMAD R45, R40, 0xc00, R13.reuse ;  /* 0x00000c00282d7824 */ /* 0x100fe400078e020d */
[--C-:B------:R-:W-:Y:S02]  /*0d80*/  IMAD R47, R42, 0xc00, R13.reuse ;  /* 0x00000c002a2f7824 */ /* 0x100fe400078e020d */
[--C-:B------:R-:W-:Y:S02]  /*0d90*/  IMAD R49, R44, 0xc00, R13.reuse ;  /* 0x00000c002c317824 */ /* 0x100fe400078e020d */
[----:B------:R-:W-:Y:S02]  /*0da0*/  IMAD R13, R46, 0xc00, R13 ;  /* 0x00000c002e0d7824 */ /* 0x000fe400078e020d */
[----:B----4-:R-:W-:-:S04]  /*0db0*/  IMAD.WIDE R36, R37, 0x2, R50 ;  /* 0x0000000225247825 */ /* 0x010fc800078e0232 */
[----:B------:R-:W-:-:S04]  /*0dc0*/  IMAD.WIDE R38, R39, 0x2, R50 ;  /* 0x0000000227267825 */ /* 0x000fc800078e0232 */
[----:B------:R-:W-:-:S04]  /*0dd0*/  IMAD.WIDE R40, R41, 0x2, R50 ;  /* 0x0000000229287825 */ /* 0x000fc800078e0232 */
[----:B------:R-:W-:-:S04]  /*0de0*/  IMAD.WIDE R42, R43, 0x2, R50 ;  /* 0x000000022b2a7825 */ /* 0x000fc800078e0232 */
[----:B------:R-:W-:-:S04]  /*0df0*/  IMAD.WIDE R44, R45, 0x2, R50 ;  /* 0x000000022d2c7825 */ /* 0x000fc800078e0232 */
[----:B------:R-:W-:-:S04]  /*0e00*/  IMAD.WIDE R46, R47, 0x2, R50 ;  /* 0x000000022f2e7825 */ /* 0x000fc800078e0232 */
[----:B------:R-:W-:Y:S01]  /*0e10*/  IMAD.WIDE R48, R49, 0x2, R50 ;  /* 0x0000000231307825 */ /* 0x000fe200078e0232 */
[----:B------:R-:W-:-:S03]  /*0e20*/  IADD3 R174, P2, R46, 0x100, RZ ;  /* 0x000001002eae7810 */ /* 0x000fc60007f5e0ff */
[----:B------:R-:W-:Y:S01]  /*0e30*/  IMAD.WIDE R50, R13, 0x2, R50 ;  /* 0x000000020d327825 */ /* 0x000fe200078e0232 */
[----:B------:R-:W-:-:S03]  /*0e40*/  LEA R13, R12, UR24, 0x1 ;  /* 0x000000180c0d7c11 */ /* 0x000fc6000f8e08ff */
[----:B-1---5:R-:W-:-:S04]  /*0e50*/  IMAD.WIDE R20, R21, 0x2, R34 ;  /* 0x0000000215147825 */ /* 0x022fc800078e0222 */
[--C-:B------:R-:W-:Y:S01]  /*0e60*/  IMAD.WIDE R22, R23, 0x2, R34.reuse ;  /* 0x0000000217167825 */ /* 0x100fe200078e0222 */
[----:B------:R-:W-:Y:S01]  /*0e70*/  @!PT LDS RZ, [RZ] ;  /* 0x00000000fffff984 */ /* 0x000fe20000000800 */
[----:B------:R-:W-:Y:S01]  /*0e80*/  @!PT LDS RZ, [RZ] ;  /* 0x00000000fffff984 */ /* 0x000fe20000000800 */
[----:B------:R-:W-:Y:S01]  /*0e90*/  @!PT LDS RZ, [RZ] ;  /* 0x00000000fffff984 */ /* 0x000fe20000000800 */
[----:B------:R-:W-:Y:S01]  /*0ea0*/  LDGSTS.E.BYPASS.128 [R13], desc[UR30][R20.64] ;  /* 0x00000000140d7fae */ /* 0x000fe2000b901c5e */
[----:B------:R-:W-:Y:S02]  /*0eb0*/  IADD3 R195, P0, R20, 0x100, RZ ;  /* 0x0000010014c37810 */ /* 0x000fe40007f1e0ff */
[--C-:B------:R-:W-:Y:S01]  /*0ec0*/  IMAD.WIDE R24, R25, 0x2, R34.reuse ;  /* 0x0000000219187825 */ /* 0x100fe200078e0222 */
[----:B------:R-:W-:Y:S03]  /*0ed0*/  LDGSTS.E.BYPASS.128 [R53], desc[UR30][R22.64] ;  /* 0x0000000016357fae */ /* 0x000fe6000b901c5e */
        /* <DEDUP_REMOVED lines=8> */
[----:B------:R-:W-:Y:S01]  /*0f60*/  IMAD.WIDE R34, R15, 0x2, R34 ;  /* 0x000000020f227825 */ /* 0x000fe200078e0222 */
[----:B------:R-:W-:Y:S01]  /*0f70*/  LDGSTS.E.BYPASS.128 [R63], desc[UR30][R32.64] ;  /* 0x00000000203f7fae */ /* 0x000fe2000b901c5e */
[----:B------:R-:W-:-:S02]  /*0f80*/  IADD3 R15, P1, R22, 0x100, RZ ;  /* 0x00000100160f7810 */ /* 0x000fc40007f3e0ff */
[----:B------:R-:W-:Y:S01]  /*0f90*/  IMAD.X R14, RZ, RZ, R21, P0 ;  /* 0x000000ffff0e7224 */ /* 0x000fe200000e0615 */
[----:B------:R-:W-:Y:S01]  /*0fa0*/  LDGSTS.E.BYPASS.128 [R65], desc[UR30][R34.64] ;  /* 0x0000000022417fae */ /* 0x000fe2000b901c5e */
[----:B------:R-:W-:Y:S01]  /*0fb0*/  IADD3 R17, P0, R24, 0x100, RZ ;  /* 0x0000010018117810 */ /* 0x000fe20007f1e0ff */
[----:B------:R-:W-:Y:S01]  /*0fc0*/  IMAD.X R16, RZ, RZ, R23, P1 ;  /* 0x000000ffff107224 */ /* 0x000fe200008e0617 */
[----:B------:R-:W-:Y:S01]  /*0fd0*/  IADD3 R18, P1, R26, 0x100, RZ ;  /* 0x000001001a127810 */ /* 0x000fe20007f3e0ff */
[----:B------:R-:W0:Y:S01]  /*0fe0*/  LDGDEPBAR ;  /* 0x00000000000079af */ /* 0x000e220000000000 */
[----:B------:R-:W-:Y:S02]  /*0ff0*/  IMAD.X R176, RZ, RZ, R47, P2 ;  /* 0x000000ffffb07224 */ /* 0x000fe400010e062f */
[----:B------:R-:W-:Y:S01]  /*1000*/  IMAD.X R19, RZ, RZ, R25, P0 ;  /* 0x000000ffff137224 */ /* 0x000fe200000e0619 */
[----:B------:R-:W-:Y:S01]  /*1010*/  LDGSTS.E.BYPASS.128 [R13+0xc000], desc[UR30][R36.64] ;  /* 0x0c000000240d7fae */ /* 0x000fe2000b901c5e */
[----:B------:R-:W-:Y:S01]  /*1020*/  IADD3 R196, P0, R28, 0x100, RZ ;  /* 0x000001001cc47810 */ /* 0x000fe20007f1e0ff */
[----:B------:R-:W-:Y:S01]  /*1030*/  IMAD.X R198, RZ, RZ, R27, P1 ;  /* 0x000000ffffc67224 */ /* 0x000fe200008e061b */
[----:B------:R-:W-:Y:S01]  /*1040*/  IADD3 R193, P1, R30, 0x100, RZ ;  /* 0x000001001ec17810 */ /* 0x000fe20007f3e0ff */
[----:B------:R-:W-:Y:S02]  /*1050*/  LDGSTS.E.BYPASS.128 [R53+0xc000], desc[UR30][R38.64] ;  /* 0x0c00000026357fae */ /* 0x000fe4000b901c5e */
[----:B------:R-:W-:Y:S01]  /*1060*/  IMAD.X R197, RZ, RZ, R29, P0 ;  /* 0x000000ffffc57224 */ /* 0x000fe200000e061d */
[----:B------:R-:W-:Y:S01]  /*1070*/  IADD3 R191, P0, R32, 0x100, RZ ;  /* 0x0000010020bf7810 */ /* 0x000fe20007f1e0ff */
[----:B------:R-:W-:Y:S01]  /*1080*/  LDGSTS.E.BYPASS.128 [R55+0xc000], desc[UR30][R40.64] ;  /* 0x0c00000028377fae */ /* 0x000fe2000b901c5e */
[----:B------:R-:W-:Y:S01]  /*1090*/  IMAD.X R194, RZ, RZ, R31, P1 ;  /* 0x000000ffffc27224 */ /* 0x000fe200008e061f */
[----:B------:R-:W-:-:S02]  /*10a0*/  IADD3 R189, P1, R34, 0x100, RZ ;  /* 0x0000010022bd7810 */ /* 0x000fc40007f3e0ff */
[----:B------:R-:W-:Y:S01]  /*10b0*/  LDGSTS.E.BYPASS.128 [R57+0xc000], desc[UR30][R42.64] ;  /* 0x0c0000002a397fae */ /* 0x000fe2000b901c5e */
[----:B------:R-:W-:Y:S01]  /*10c0*/  IMAD.X R192, RZ, RZ, R33, P0 ;  /* 0x000000ffffc07224 */ /* 0x000fe200000e0621 */
[----:B------:R-:W-:Y:S01]  /*10d0*/  IADD3 R187, P0, R36, 0x100, RZ ;  /* 0x0000010024bb7810 */ /* 0x000fe20007f1e0ff */
[----:B------:R-:W-:Y:S01]  /*10e0*/  IMAD.X R190, RZ, RZ, R35, P1 ;  /* 0x000000ffffbe7224 */ /* 0x000fe200008e0623 */
[----:B------:R-:W-:Y:S01]  /*10f0*/  LDGSTS.E.BYPASS.128 [R59+0xc000], desc[UR30][R44.64] ;  /* 0x0c0000002c3b7fae */ /* 0x000fe2000b901c5e */
[----:B------:R-:W-:Y:S02]  /*1100*/  IADD3 R185, P1, R38, 0x100, RZ ;  /* 0x0000010026b97810 */ /* 0x000fe40007f3e0ff */
        /* <DEDUP_REMOVED lines=11> */
[----:B------:R-:W0:Y:S01]  /*11c0*/  LDGDEPBAR ;  /* 0x00000000000079af */ /* 0x000e220000000000 */
[----:B------:R-:W-:Y:S01]  /*11d0*/  IMAD.X R180, RZ, RZ, R45, P0 ;  /* 0x000000ffffb47224 */ /* 0x000fe200000e062d */
[----:B------:R-:W-:Y:S01]  /*11e0*/  BAR.SYNC.DEFER_BLOCKING 0x0 ;  /* 0x0000000000007b1d */ /* 0x000fe20000010000 */
[----:B------:R-:W-:Y:S01]  /*11f0*/  IADD3 R166, P0, R50, 0x100, RZ ;  /* 0x0000010032a67810 */ /* 0x000fe20007f1e0ff */
[----:B------:R-:W-:-:S04]  /*1200*/  IMAD.X R172, RZ, RZ, R49, P1 ;  /* 0x000000ffffac7224 */ /* 0x000fc800008e0631 */
[----:B------:R-:W-:Y:S01]  /*1210*/  IMAD.X R168, RZ, RZ, R51, P0 ;  /* 0x000000ffffa87224 */ /* 0x000fe200000e0633 */
[----:B------:R-:W-:Y:S01]  /*1220*/  @!PT LDS RZ, [RZ] ;  /* 0x00000000fffff984 */ /* 0x000fe20000000800 */
[----:B------:R-:W-:Y:S01]  /*1230*/  @!PT LDS RZ, [RZ] ;  /* 0x00000000fffff984 */ /* 0x000fe20000000800 */
[----:B------:R-:W-:Y:S01]  /*1240*/  @!PT LDS RZ, [RZ] ;  /* 0x00000000fffff984 */ /* 0x000fe20000000800 */
[----:B------:R-:W-:Y:S04]  /*1250*/  LDGSTS.E.BYPASS.128 [R13+0x4000], desc[UR30][R20.64+0x80] ;  /* 0x04000080140d7fae */ /* 0x000fe8000b901c5e */
[----:B------:R-:W-:Y:S04]  /*1260*/  LDGSTS.E.BYPASS.128 [R53+0x4000], desc[UR30][R22.64+0x80] ;  /* 0x0400008016357fae */ /* 0x000fe8000b901c5e */
[----:B------:R1:W-:Y:S04]  /*1270*/  LDGSTS.E.BYPASS.128 [R55+0x4000], desc[UR30][R24.64+0x80] ;  /* 0x0400008018377fae */ /* 0x0003e8000b901c5e */
[----:B------:R2:W-:Y:S04]  /*1280*/  LDGSTS.E.BYPASS.128 [R57+0x4000], desc[UR30][R26.64+0x80] ;  /* 0x040000801a397fae */ /* 0x0005e8000b901c5e */
[----:B------:R3:W-:Y:S04]  /*1290*/  LDGSTS.E.BYPASS.128 [R59+0x4000], desc[UR30][R28.64+0x80] ;  /* 0x040000801c3b7fae */ /* 0x0007e8000b901c5e */
[----:B------:R4:W-:Y:S01]  /*12a0*/  LDGSTS.E.BYPASS.128 [R61+0x4000], desc[UR30][R30.64+0x80] ;  /* 0x040000801e3d7fae */ /* 0x0009e2000b901c5e */
[----:B-1----:R-:W-:-:S03]  /*12b0*/  CS2R R24, SRZ ;  /* 0x0000000000187805 */ /* 0x002fc6000001ff00 */
[----:B------:R1:W-:Y:S01]  /*12c0*/  LDGSTS.E.BYPASS.128 [R63+0x4000], desc[UR30][R32.64+0x80] ;  /* 0x04000080203f7fae */ /* 0x0003e2000b901c5e */
[----:B--2---:R-:W-:-:S03]  /*12d0*/  CS2R R26, SRZ ;  /* 0x00000000001a7805 */ /* 0x004fc6000001ff00 */
[----:B------:R2:W-:Y:S01]  /*12e0*/  LDGSTS.E.BYPASS.128 [R65+0x4000], desc[UR30][R34.64+0x80] ;  /* 0x0400008022417fae */ /* 0x0005e2000b901c5e */
[----:B---3--:R-:W-:-:S03]  /*12f0*/  CS2R R28, SRZ ;  /* 0x00000000001c7805 */ /* 0x008fc6000001ff00 */
[----:B------:R-:W0:Y:S01]  /*1300*/  LDGDEPBAR ;  /* 0x00000000000079af */ /* 0x000e220000000000 */
[----:B----4-:R-:W-:-:S03]  /*1310*/  CS2R R30, SRZ ;  /* 0x00000000001e7805 */ /* 0x010fc6000001ff00 */
[----:B------:R3:W-:Y:S01]  /*1320*/  LDGSTS.E.BYPASS.128 [R13+0x10000], desc[UR30][R36.64+0x80] ;  /* 0x10000080240d7fae */ /* 0x0007e2000b901c5e */
[----:B-1----:R-:W-:-:S03]  /*1330*/  CS2R R32, SRZ ;  /* 0x0000000000207805 */ /* 0x002fc6000001ff00 */
[----:B------:R1:W-:Y:S01]  /*1340*/  LDGSTS.E.BYPASS.128 [R53+0x10000], desc[UR30][R38.64+0x80] ;  /* 0x1000008026357fae */ /* 0x0003e2000b901c5e */
[----:B--2---:R-:W-:-:S03]  /*1350*/  CS2R R34, SRZ ;  /* 0x0000000000227805 */ /* 0x004fc6000001ff00 */
[----:B------:R2:W-:Y:S04]  /*1360*/  LDGSTS.E.BYPASS.128 [R55+0x10000], desc[UR30][R40.64+0x80] ;  /* 0x1000008028377fae */ /* 0x0005e8000b901c5e */
[----:B------:R4:W-:Y:S01]  /*1370*/  LDGSTS.E.BYPASS.128 [R57+0x10000], desc[UR30][R42.64+0x80] ;  /* 0x100000802a397fae */ /* 0x0009e2000b901c5e */
[----:B---3--:R-:W-:Y:S02]  /*1380*/  SHF.R.U32.HI R13, RZ, 0x5, R0 ;  /* 0x00000005ff0d7819 */ /* 0x008fe40000011600 */
[----:B------:R-:W-:Y:S01]  /*1390*/  CS2R R36, SRZ ;  /* 0x0000000000247805 */ /* 0x000fe2000001ff00 */
[----:B------:R3:W-:Y:S01]  /*13a0*/  LDGSTS.E.BYPASS.128 [R59+0x10000], desc[UR30][R44.64+0x80] ;  /* 0x100000802c3b7fae */ /* 0x0007e2000b901c5e */
[----:B-1----:R-:W-:Y:S02]  /*13b0*/  CS2R R38, SRZ ;  /* 0x0000000000267805 */ /* 0x002fe4000001ff00 */
[----:B------:R-:W-:-:S02]  /*13c0*/  CS2R R52, SRZ ;  /* 0x0000000000347805 */ /* 0x000fc4000001ff00 */
[----:B------:R-:W-:Y:S01]  /*13d0*/  LOP3.LUT R199, R13, 0x7fffffc, RZ, 0xc0, !PT ;  /* 0x07fffffc0dc77812 */ /* 0x000fe200078ec0ff */
[----:B------:R1:W-:Y:S01]  /*13e0*/  LDGSTS.E.BYPASS.128 [R61+0x10000], desc[UR30][R46.64+0x80] ;  /* 0x100000802e3d7fae */ /* 0x0003e2000b901c5e */
[----:B--2---:R-:W-:Y:S02]  /*13f0*/  CS2R R40, SRZ ;  /* 0x0000000000287805 */ /* 0x004fe4000001ff00 */
[----:B------:R-:W-:Y:S01]  /*1400*/  CS2R R54, SRZ ;  /* 0x0000000000367805 */ /* 0x000fe2000001ff00 */
[----:B------:R2:W-:Y:S01]  /*1410*/  LDGSTS.E.BYPASS.128 [R63+0x10000], desc[UR30][R48.64+0x80] ;  /* 0x10000080303f7fae */ /* 0x0005e2000b901c5e */
[----:B----4-:R-:W-:Y:S02]  /*1420*/  CS2R R42, SRZ ;  /* 0x00000000002a7805 */ /* 0x010fe4000001ff00 */
[----:B------:R-:W-:Y:S01]  /*1430*/  CS2R R56, SRZ ;  /* 0x0000000000387805 */ /* 0x000fe2000001ff00 */
[----:B------:R4:W-:Y:S01]  /*1440*/  LDGSTS.E.BYPASS.128 [R65+0x10000], desc[UR30][R50.64+0x80] ;  /* 0x1000008032417fae */ /* 0x0009e2000b901c5e */
[----:B---3--:R-:W-:-:S02]  /*1450*/  CS2R R44, SRZ ;  /* 0x00000000002c7805 */ /* 0x008fc4000001ff00 */
[----:B------:R-:W-:Y:S01]  /*1460*/  CS2R R58, SRZ ;  /* 0x00000000003a7805 */ /* 0x000fe2000001ff00 */
[----:B------:R-:W0:Y:S01]  /*1470*/  LDGDEPBAR ;  /* 0x00000000000079af */ /* 0x000e220000000000 */
[----:B-1----:R-:W-:Y:S02]  /*1480*/  CS2R R46, SRZ ;  /* 0x00000000002e7805 */ /* 0x002fe4000001ff00 */
[----:B------:R-:W-:Y:S02]  /*1490*/  CS2R R60, SRZ ;  /* 0x00000000003c7805 */ /* 0x000fe4000001ff00 */
[----:B--2---:R-:W-:Y:S02]  /*14a0*/  CS2R R48, SRZ ;  /* 0x0000000000307805 */ /* 0x004fe4000001ff00 */
[----:B------:R-:W-:Y:S02]  /*14b0*/  CS2R R62, SRZ ;  /* 0x00000000003e7805 */ /* 0x000fe4000001ff00 */
[----:B----4-:R-:W-:-:S02]  /*14c0*/  CS2R R50, SRZ ;  /* 0x0000000000327805 */ /* 0x010fc4000001ff00 */
[----:B------:R-:W-:-:S07]  /*14d0*/  CS2R R64, SRZ ;  /* 0x0000000000407805 */ /* 0x000fce000001ff00 */
.L_x_0:
[----:B------:R-:W1:Y:S01]  /*14e0*/  SHFL.IDX PT, R20, R199, RZ, 0x1f ;  /* 0x00001fffc7147589 */ /* 0x000e6200000e0000 */
[----:B------:R-:W-:Y:S01]  /*14f0*/  UIADD3 UR26, UR26, 0x1, URZ ;  /* 0x000000011a1a7890 */ /* 0x000fe2000fffe03f */
[----:B------:R-:W-:-:S04]  /*1500*/  DEPBAR.LE SB0, 0x2 ;  /* 0x000080800000791a */ /* 0x000fc80000000000 */
[----:B------:R-:W-:Y:S01]  /*1510*/  UISETP.GE.AND UP0, UPT, UR26, 0x3, UPT ;  /* 0x000000031a00788c */ /* 0x000fe2000bf06270 */
[----:B------:R-:W-:Y:S01]  /*1520*/  BAR.SYNC.DEFER_BLOCKING 0x0 ;  /* 0x0000000000007b1d */ /* 0x000fe20000010000 */
[----:B------:R-:W-:Y:S01]  /*1530*/  UIADD3 UR25, UR25, 0x1, URZ ;  /* 0x0000000119197890 */ /* 0x000fe2000fffe03f */
[----:B------:R-:W-:Y:S01]  /*1540*/  VIADD R164, R152, 0x40 ;  /* 0x0000004098a47836 */ /* 0x000fe20000000000 */
[----:B------:R-:W-:Y:S01]  /*1550*/  USEL UR26, UR26, URZ, !UP0 ;  /* 0x0000003f1a1a7287 */ /* 0x000fe2000c000000 */
[----:B------:R-:W-:Y:S02]  /*1560*/  IADD3 R22, P2, R15, UR4, RZ ;  /* 0x000000040f167c10 */ /* 0x000fe4000ff5e0ff */
[----:B------:R-:W-:Y:S01]  /*1570*/  UMOV UR19, 0x40000040 ;  /* 0x4000004000137882 */ /* 0x000fe20000000000 */
[----:B------:R-:W-:Y:S01]  /*1580*/  UMOV UR12, 0x4000002 ;  /* 0x04000002000c7882 */ /* 0x000fe20000000000 */
[----:B------:R-:W-:Y:S01]  /*1590*/  UMOV UR13, 0x40000040 ;  /* 0x40000040000d7882 */ /* 0x000fe20000000000 */
[----:B------:R-:W-:Y:S01]  /*15a0*/  UMOV UR9, 0x40000040 ;  /* 0x4000004000097882 */ /* 0x000fe20000000000 */
[----:B------:R-:W-:Y:S01]  /*15b0*/  UMOV UR20, 0x4000006 ;  /* 0x0400000600147882 */ /* 0x000fe20000000000 */
[----:B------:R-:W-:Y:S01]  /*15c0*/  UMOV UR21, 0x40000040 ;  /* 0x4000004000157882 */ /* 0x000fe20000000000 */
[----:B------:R-:W-:-:S02]  /*15d0*/  ISETP.GE.U32.AND P0, PT, R164, 0xb80, PT ;  /* 0x00000b80a400780c */ /* 0x000fc40003f06070 */
[----:B------:R-:W-:Y:S02]  /*15e0*/  IADD3.X R23, R16, UR5, RZ, P2, !PT ;  /* 0x0000000510177c10 */ /* 0x000fe400097fe4ff */
[----:B------:R-:W-:Y:S02]  /*15f0*/  IADD3 R154, P2, R18, UR4, RZ ;  /* 0x00000004129a7c10 */ /* 0x000fe4000ff5e0ff */
[----:B-1----:R-:W-:Y:S02]  /*1600*/  R2UR UR6, R20 ;  /* 0x00000000140672ca */ /* 0x002fe400000e0000 */
[----:B------:R-:W-:Y:S02]  /*1610*/  IADD3 R20, P1, R195, UR4, RZ ;  /* 0x00000004c3147c10 */ /* 0x000fe4000ff3e0ff */
[----:B------:R-:W-:Y:S01]  /*1620*/  IADD3.X R155, R198, UR5, RZ, P2, !PT ;  /* 0x00000005c69b7c10 */ /* 0x000fe200097fe4ff */
[----:B------:R-:W-:Y:S01]  /*1630*/  WARPGROUP.ARRIVE ;  /* 0x00000000000079c5 */ /* 0x000fe20000000000 */
[----:B------:R-:W-:-:S02]  /*1640*/  IADD3.X R21, R14, UR5, RZ, P1, !PT ;  /* 0x000000050e157c10 */ /* 0x000fc40008ffe4ff */
[----:B------:R-:W-:Y:S02]  /*1650*/  IADD3 R152, P1, R17, UR4, RZ ;  /* 0x0000000411987c10 */ /* 0x000fe4000ff3e0ff */
[----:B------:R-:W-:-:S03]  /*1660*/  IADD3 R158, P2, R193, UR4, RZ ;  /* 0x00000004c19e7c10 */ /* 0x000fc6000ff5e0ff */
[----:B------:R-:W-:Y:S01]  /*1670*/  USHF.L.U32 UR7, UR6, 0x7, URZ ;  /* 0x0000000706077899 */ /* 0x000fe2000800063f */
[----:B------:R-:W-:Y:S01]  /*1680*/  IADD3.X R153, R19, UR5, RZ, P1, !PT ;  /* 0x0000000513997c10 */ /* 0x000fe20008ffe4ff */
[----:B------:R-:W-:Y:S01]  /*1690*/  ULEA UR6, UR26, UR24, 0xe ;  /* 0x000000181a067291 */ /* 0x000fe2000f8e703f */
[----:B------:R-:W-:Y:S01]  /*16a0*/  IADD3 R156, P1, R196, UR4, RZ ;  /* 0x00000004c49c7c10 */ /* 0x000fe2000ff3e0ff */
[----:B------:R-:W-:Y:S01]  /*16b0*/  ULOP3.LUT UR7, UR7, 0x180, URZ, 0xc0, !UPT ;  /* 0x0000018007077892 */ /* 0x000fe2000f8ec03f */
[----:B------:R-:W-:Y:S01]  /*16c0*/  IADD3.X R159, R194, UR5, RZ, P2, !PT ;  /* 0x00000005c29f7c10 */ /* 0x000fe200097fe4ff */
[----:B------:R-:W-:Y:S01]  /*16d0*/  USHF.R.U32.HI UR8, URZ, 0x4, UR6 ;  /* 0x000000043f087899 */ /* 0x000fe20008011606 */
[----:B------:R-:W-:Y:S01]  /*16e0*/  IADD3.X R157, R197, UR5, RZ, P1, !PT ;  /* 0x00000005c59d7c10 */ /* 0x000fe20008ffe4ff */
[----:B------:R-:W-:Y:S01]  /*16f0*/  UIADD3 UR6, UR6, 0xc000, URZ ;  /* 0x0000c00006067890 */ /* 0x000fe2000fffe03f */
[----:B------:R-:W-:Y:S01]  /*1700*/  IADD3 R160, P3, R170, UR4, RZ ;  /* 0x00000004aaa07c10 */ /* 0x000fe2000ff7e0ff */
[----:B------:R-:W-:Y:S01]  /*1710*/  ULOP3.LUT UR8, UR8, 0x3fff, URZ, 0xc0, !UPT ;  /* 0x00003fff08087892 */ /* 0x000fe2000f8ec03f */
[----:B------:R-:W-:Y:S01]  /*1720*/  IADD3 R162, P4, R166, UR4, RZ ;  /* 0x00000004a6a27c10 */ /* 0x000fe2000ff9e0ff */
[----:B------:R-:W-:Y:S01]  /*1730*/  USHF.R.U32.HI UR6, URZ, 0x4, UR6 ;  /* 0x000000043f067899 */ /* 0x000fe20008011606 */
[----:B------:R-:W-:Y:S01]  /*1740*/  IADD3.X R161, R172, UR5, RZ, P3, !PT ;  /* 0x00000005aca17c10 */ /* 0x000fe20009ffe4ff */
[----:B------:R-:W-:Y:S01]  /*1750*/  UIADD3 UR28, UP0, UR7, UR8, URZ ;  /* 0x00000008071c7290 */ /* 0x000fe2000ff1e03f */
[----:B------:R-:W-:Y:S01]  /*1760*/  IADD3.X R163, R168, UR5, RZ, P4, !PT ;  /* 0x00000005a8a37c10 */ /* 0x000fe2000a7fe4ff */
[----:B------:R-:W-:-:S02]  /*1770*/  ULOP3.LUT UR6, UR6, 0x3fff, URZ, 0xc0, !UPT ;  /* 0x00003fff06067892 */ /* 0x000fc4000f8ec03f */
[----:B------:R-:W-:Y:S02]  /*1780*/  UIADD3.X UR29, URZ, URZ, URZ, UP0, !UPT ;  /* 0x0000003f3f1d7290 */ /* 0x000fe400087fe43f */
[----:B------:R-:W-:Y:S02]  /*1790*/  ULOP3.LUT UR18, UR6, 0x4000000, URZ, 0xfc, !UPT ;  /* 0x0400000006127892 */ /* 0x000fe4000f8efc3f */
[----:B------:R-:W-:Y:S02]  /*17a0*/  ULOP3.LUT UR16, UR28, 0x4000000, URZ, 0xfc, !UPT ;  /* 0x040000001c107892 */ /* 0x000fe4000f8efc3f */
[----:B------:R-:W-:Y:S01]  /*17b0*/  ULOP3.LUT UR17, UR29, 0x40000040, URZ, 0xfc, !UPT ;  /* 0x400000401d117892 */ /* 0x000fe2000f8efc3f */
[----:B------:R-:W-:Y:S01]  /*17c0*/  UMOV UR7, URZ ;  /* 0x0000003f00077c82 */ /* 0x000fe20008000000 */
[----:B------:R-:W-:Y:S01]  /*17d0*/  UMOV UR8, 0x4000004 ;  /* 0x0400000400087882 */ /* 0x000fe20000000000 */
[----:B------:R-:W-:Y:S02]  /*17e0*/  UIADD3.64 UR14, UR6, UR12, URZ ;  /* 0x0000000c060e7297 */ /* 0x000fe4000fffe03f */
[----:B------:R-:W-:-:S02]  /*17f0*/  UIADD3.64 UR12, UR28, UR12, URZ ;  /* 0x0000000c1c0c7297 */ /* 0x000fc4000fffe03f */
[----:B------:R-:W-:Y:S02]  /*1800*/  UIADD3.64 UR10, UR6, UR8, URZ ;  /* 0x00000008060a7297 */ /* 0x000fe4000fffe03f */
[----:B------:R-:W-:Y:S01]  /*1810*/  HGMMA.64x128x16.F32.BF16 R88, gdesc[UR16], R88 ;  /* 0x01e00000105879f0 */ /* 0x000fe20008701858 */
[----:B------:R-:W-:Y:S01]  /*1820*/  UIADD3.64 UR8, UR28, UR8, URZ ;  /* 0x000000081c087297 */ /* 0x000fe2000fffe03f */
[----:B------:R-:W-:Y:S01]  /*1830*/  UMOV UR16, 0x4000200 ;  /* 0x0400020000107882 */ /* 0x000fe20000000000 */
[----:B------:R-:W-:Y:S01]  /*1840*/  UMOV UR17, 0x40000040 ;  /* 0x4000004000117882 */ /* 0x000fe20000000000 */
[----:B------:R-:W-:Y:S02]  /*1850*/  UIADD3.64 UR22, UR6, UR20, URZ ;  /* 0x0000001406167297 */ /* 0x000fe4000fffe03f */
[----:B------:R-:W-:Y:S02]  /*1860*/  UIADD3.64 UR20, UR28, UR20, URZ ;  /* 0x000000141c147297 */ /* 0x000fe4000fffe03f */
[----:B------:R-:W-:-:S02]  /*1870*/  UIADD3.64 UR16, UR28, UR16, URZ ;  /* 0x000000101c107297 */ /* 0x000fc4000fffe03f */
[----:B------:R-:W-:-:S04]  /*1880*/  UISETP.GE.AND UP0, UPT, UR25, 0x3, UPT ;  /* 0x000000031900788c */ /* 0x000fc8000bf06270 */
[----:B------:R-:W-:-:S04]  /*1890*/  USEL UR25, UR25, URZ, !UP0 ;  /* 0x0000003f19197287 */ /* 0x000fc8000c000000 */
[----:B------:R-:W-:-:S06]  /*18a0*/  ULEA UR6, UR25, UR24, 0xe ;  /* 0x0000001819067291 */ /* 0x000fcc000f8e703f */
[----:B------:R-:W-:Y:S02]  /*18b0*/  LEA R165, R12, UR6, 0x1 ;  /* 0x000000060ca57c11 */ /* 0x000fe4000f8e08ff */
[----:B------:R-:W-:Y:S02]  /*18c0*/  LEA R167, R4, UR6, 0x1 ;  /* 0x0000000604a77c11 */ /* 0x000fe4000f8e08ff */
[----:B------:R-:W-:Y:S02]  /*18d0*/  LEA R169, R6, UR6, 0x1 ;  /* 0x0000000606a97c11 */ /* 0x000fe4000f8e08ff */
[----:B------:R-:W-:Y:S02]  /*18e0*/  LEA R171, R7, UR6, 0x1 ;  /* 0x0000000607ab7c11 */ /* 0x000fe4000f8e08ff */
[----:B------:R-:W-:Y:S02]  /*18f0*/  LEA R173, R8, UR6, 0x1 ;  /* 0x0000000608ad7c11 */ /* 0x000fe4000f8e08ff */
[----:B------:R-:W-:-:S02]  /*1900*/  LEA R175, R9, UR6, 0x1 ;  /* 0x0000000609af7c11 */ /* 0x000fc4000f8e08ff */
[----:B------:R-:W-:Y:S02]  /*1910*/  LEA R177, R10, UR6, 0x1 ;  /* 0x000000060ab17c11 */ /* 0x000fe4000f8e08ff */
[----:B------:R-:W-:Y:S01]  /*1920*/  LEA R179, R11, UR6, 0x1 ;  /* 0x000000060bb37c11 */ /* 0x000fe2000f8e08ff */
[----:B------:R-:W-:Y:S01]  /*1930*/  HGMMA.64x128x16.F32.BF16 R88, gdesc[UR12], R88 ;  /* 0x01e000000c5879f0 */ /* 0x000fe20008701858 */
[----:B------:R-:W-:Y:S01]  /*1940*/  UMOV UR12, 0x4000202 ;  /* 0x04000202000c7882 */ /* 0x000fe20000000000 */
[----:B------:R-:W-:Y:S02]  /*1950*/  UMOV UR13, 0x40000040 ;  /* 0x40000040000d7882 */ /* 0x000fe40000000000 */
[----:B------:R-:W-:-:S08]  /*1960*/  UIADD3.64 UR12, UR28, UR12, URZ ;  /* 0x0000000c1c0c7297 */ /* 0x000fd0000fffe03f */
[----:B------:R-:W-:Y:S01]  /*1970*/  HGMMA.64x128x16.F32.BF16 R88, gdesc[UR8], R88 ;  /* 0x01e00000085879f0 */ /* 0x000fe20008701858 */
[----:B------:R-:W-:Y:S01]  /*1980*/  UMOV UR8, 0x4000204 ;  /* 0x0400020400087882 */ /* 0x000fe20000000000 */
[----:B------:R-:W-:Y:S02]  /*1990*/  UMOV UR9, 0x40000040 ;  /* 0x4000004000097882 */ /* 0x000fe40000000000 */
[----:B------:R-:W-:-:S08]  /*19a0*/  UIADD3.64 UR8, UR28, UR8, URZ ;  /* 0x000000081c087297 */ /* 0x000fd0000fffe03f */
[----:B------:R-:W-:-:S12]  /*19b0*/  HGMMA.64x128x16.F32.BF16 R88, gdesc[UR20], R88 ;  /* 0x01e00000145879f0 */ /* 0x000fd80008701858 */
[----:B------:R-:W-:Y:S01]  /*19c0*/  HGMMA.64x128x16.F32.BF16 R24, gdesc[UR16], R24 ;  /* 0x01e00000101879f0 */ /* 0x000fe20008701818 */
[----:B------:R-:W-:Y:S01]  /*19d0*/  UMOV UR20, 0x4000206 ;  /* 0x0400020600147882 */ /* 0x000fe20000000000 */
[----:B------:R-:W-:Y:S02]  /*19e0*/  UMOV UR21, 0x40000040 ;  /* 0x4000004000157882 */ /* 0x000fe40000000000 */
[----:B------:R-:W-:-:S08]  /*19f0*/  UIADD3.64 UR20, UR28, UR20, URZ ;  /* 0x000000141c147297 */ /* 0x000fd0000fffe03f */
[----:B------:R-:W-:-:S12]  /*1a00*/  HGMMA.64x128x16.F32.BF16 R24, gdesc[UR12], R24 ;  /* 0x01e000000c1879f0 */ /* 0x000fd80008701818 */
[----:B------:R-:W-:-:S12]  /*1a10*/  HGMMA.64x128x16.F32.BF16 R24, gdesc[UR8], R24 ;  /* 0x01e00000081879f0 */ /* 0x000fd80008701818 */
[----:B------:R-:W-:Y:S03]  /*1a20*/  HGMMA.64x128x16.F32.BF16 R24, gdesc[UR20], R24, gsb0 ;  /* 0x01e00000141879f0 */ /* 0x000fe60008001818 */
[----:B------:R-:W-:Y:S02]  /*1a30*/  WARPGROUP.DEPBAR.LE gsb0, 0x1 ;  /* 0x00008000000079c5 */ /* 0x000fe40000010100 */
[----:B------:R-:W-:Y:S06]  /*1a40*/  BAR.SYNC.DEFER_BLOCKING 0x0 ;  /* 0x0000000000007b1d */ /* 0x000fec0000010000 */
[----:B------:R-:W-:Y:S01]  /*1a50*/  @!PT LDS RZ, [RZ] ;  /* 0x00000000fffff984 */ /* 0x000fe20000000800 */
[----:B------:R-:W-:Y:S01]  /*1a60*/  @!PT LDS RZ, [RZ] ;  /* 0x00000000fffff984 */ /* 0x000fe20000000800 */
[----:B------:R-:W-:Y:S01]  /*1a70*/  @!PT LDS RZ, [RZ] ;  /* 0x00000000fffff984 */ /* 0x000fe20000000800 */
[----:B------:R1:W-:Y:S04]  /*1a80*/  LDGSTS.E.BYPASS.128 [R165], desc[UR30][R20.64], !P0 ;  /* 0x0000000014a57fae */ /* 0x0003e8000c101c5e */
[----:B------:R2:W-:Y:S04]  /*1a90*/  LDGSTS.E.BYPASS.128 [R167], desc[UR30][R22.64], !P0 ;  /* 0x0000000016a77fae */ /* 0x0005e8000c101c5e */
[----:B------:R3:W-:Y:S01]  /*1aa0*/  LDGSTS.E.BYPASS.128 [R169], desc[UR30][R152.64], !P0 ;  /* 0x0000000098a97fae */ /* 0x0007e2000c101c5e */
[----:B-1----:R-:W-:-:S03]  /*1ab0*/  IADD3 R20, P1, R191, UR4, RZ ;  /* 0x00000004bf147c10 */ /* 0x002fc6000ff3e0ff */
[----:B------:R1:W-:Y:S01]  /*1ac0*/  LDGSTS.E.BYPASS.128 [R171], desc[UR30][R154.64], !P0 ;  /* 0x000000009aab7fae */ /* 0x0003e2000c101c5e */
[----:B--2---:R-:W-:-:S03]  /*1ad0*/  IADD3 R22, P2, R189, UR4, RZ ;  /* 0x00000004bd167c10 */ /* 0x004fc6000ff5e0ff */
[----:B------:R2:W-:Y:S01]  /*1ae0*/  LDGSTS.E.BYPASS.128 [R173], desc[UR30][R156.64], !P0 ;  /* 0x000000009cad7fae */ /* 0x0005e2000c101c5e */
[----:B------:R-:W-:Y:S02]  /*1af0*/  IADD3.X R21, R192, UR5, RZ, P1, !PT ;  /* 0x00000005c0157c10 */ /* 0x000fe40008ffe4ff */
[----:B---3--:R-:W-:Y:S01]  /*1b00*/  IADD3 R152, P1, R187, UR4, RZ ;  /* 0x00000004bb987c10 */ /* 0x008fe2000ff3e0ff */
[----:B------:R3:W-:Y:S01]  /*1b10*/  LDGSTS.E.BYPASS.128 [R175], desc[UR30][R158.64], !P0 ;  /* 0x000000009eaf7fae */ /* 0x0007e2000c101c5e */
[----:B------:R-:W-:Y:S02]  /*1b20*/  IADD3.X R23, R190, UR5, RZ, P2, !PT ;  /* 0x00000005be177c10 */ /* 0x000fe400097fe4ff */
[----:B------:R-:W-:Y:S01]  /*1b30*/  IADD3.X R153, R188, UR5, RZ, P1, !PT ;  /* 0x00000005bc997c10 */ /* 0x000fe20008ffe4ff */
[----:B------:R4:W-:Y:S01]  /*1b40*/  LDGSTS.E.BYPASS.128 [R177], desc[UR30][R20.64], !P0 ;  /* 0x0000000014b17fae */ /* 0x0009e2000c101c5e */
[----:B-1----:R-:W-:Y:S02]  /*1b50*/  IADD3 R154, P2, R185, UR4, RZ ;  /* 0x00000004b99a7c10 */ /* 0x002fe4000ff5e0ff */
[----:B--2---:R-:W-:Y:S01]  /*1b60*/  IADD3 R156, P1, R183, UR4, RZ ;  /* 0x00000004b79c7c10 */ /* 0x004fe2000ff3e0ff */
[----:B------:R1:W-:Y:S01]  /*1b70*/  LDGSTS.E.BYPASS.128 [R179], desc[UR30][R22.64], !P0 ;  /* 0x0000000016b37fae */ /* 0x0003e2000c101c5e */
[----:B------:R-:W-:-:S02]  /*1b80*/  IADD3.X R155, R186, UR5, RZ, P2, !PT ;  /* 0x00000005ba9b7c10 */ /* 0x000fc400097fe4ff */
[----:B---3--:R-:W-:Y:S01]  /*1b90*/  IADD3 R158, P2, R181, UR4, RZ ;  /* 0x00000004b59e7c10 */ /* 0x008fe2000ff5e0ff */
[----:B------:R-:W0:Y:S01]  /*1ba0*/  LDGDEPBAR ;  /* 0x00000000000079af */ /* 0x000e220000000000 */
[----:B------:R-:W-:Y:S02]  /*1bb0*/  IADD3.X R157, R184, UR5, RZ, P1, !PT ;  /* 0x00000005b89d7c10 */ /* 0x000fe40008ffe4ff */
[----:B----4-:R-:W-:Y:S01]  /*1bc0*/  IADD3 R20, P1, R178, UR4, RZ ;  /* 0x00000004b2147c10 */ /* 0x010fe2000ff3e0ff */
[----:B------:R2:W-:Y:S01]  /*1bd0*/  LDGSTS.E.BYPASS.128 [R165+0xc000], desc[UR30][R152.64], !P0 ;  /* 0x0c00000098a57fae */ /* 0x0005e2000c101c5e */
[----:B------:R-:W-:Y:S02]  /*1be0*/  IADD3.X R159, R182, UR5, RZ, P2, !PT ;  /* 0x00000005b69f7c10 */ /* 0x000fe400097fe4ff */
[----:B------:R-:W-:Y:S01]  /*1bf0*/  IADD3.X R21, R180, UR5, RZ, P1, !PT ;  /* 0x00000005b4157c10 */ /* 0x000fe20008ffe4ff */
[----:B------:R3:W-:Y:S01]  /*1c00*/  LDGSTS.E.BYPASS.128 [R167+0xc000], desc[UR30][R154.64], !P0 ;  /* 0x0c0000009aa77fae */ /* 0x0007e2000c101c5e */
[----:B-1----:R-:W-:Y:S01]  /*1c10*/  IADD3 R22, P2, R174, UR4, RZ ;  /* 0x00000004ae167c10 */ /* 0x002fe2000ff5e0ff */
[----:B------:R-:W-:-:S02]  /*1c20*/  UIADD3 UR4, UP0, UR4, 0x80, URZ ;  /* 0x0000008004047890 */ /* 0x000fc4000ff1e03f */
[----:B------:R3:W-:Y:S01]  /*1c30*/  LDGSTS.E.BYPASS.128 [R169+0xc000], desc[UR30][R156.64], !P0 ;  /* 0x0c0000009ca97fae */ /* 0x0007e2000c101c5e */
[----:B------:R-:W-:Y:S01]  /*1c40*/  IADD3.X R23, R176, UR5, RZ, P2, !PT ;  /* 0x00000005b0177c10 */ /* 0x000fe200097fe4ff */
[----:B------:R-:W-:Y:S02]  /*1c50*/  UIADD3.X UR5, URZ, UR5, URZ, UP0, !UPT ;  /* 0x000000053f057290 */ /* 0x000fe400087fe43f */
[----:B------:R3:W-:Y:S01]  /*1c60*/  LDGSTS.E.BYPASS.128 [R171+0xc000], desc[UR30][R158.64], !P0 ;  /* 0x0c0000009eab7fae */ /* 0x0007e2000c101c5e */
[----:B--2---:R-:W-:-:S03]  /*1c70*/  IMAD.MOV.U32 R152, RZ, RZ, R164 ;  /* 0x000000ffff987224 */ /* 0x004fc600078e00a4 */
[----:B------:R3:W-:Y:S04]  /*1c80*/  LDGSTS.E.BYPASS.128 [R173+0xc000], desc[UR30][R20.64], !P0 ;  /* 0x0c00000014ad7fae */ /* 0x0007e8000c101c5e */
[----:B------:R3:W-:Y:S04]  /*1c90*/  LDGSTS.E.BYPASS.128 [R175+0xc000], desc[UR30][R22.64], !P0 ;  /* 0x0c00000016af7fae */ /* 0x0007e8000c101c5e */
[----:B------:R3:W-:Y:S04]  /*1ca0*/  LDGSTS.E.BYPASS.128 [R177+0xc000], desc[UR30][R160.64], !P0 ;  /* 0x0c000000a0b17fae */ /* 0x0007e8000c101c5e */
[----:B------:R3:W-:Y:S01]  /*1cb0*/  LDGSTS.E.BYPASS.128 [R179+0xc000], desc[UR30][R162.64], !P0 ;  /* 0x0c000000a2b37fae */ /* 0x0007e2000c101c5e */
[----:B------:R-:W-:-:S03]  /*1cc0*/  ISETP.GE.U32.AND P0, PT, R164, 0xbc0, PT ;  /* 0x00000bc0a400780c */ /* 0x000fc60003f06070 */
[----:B------:R-:W0:Y:S10]  /*1cd0*/  LDGDEPBAR ;  /* 0x00000000000079af */ /* 0x000e340000000000 */
[----:B---3--:R-:W-:Y:S05]  /*1ce0*/  @!P0 BRA `(.L_x_0) ;  /* 0xfffffff400fc8947 */ /* 0x008fea000383ffff */
[----:B------:R-:W-:Y:S01]  /*1cf0*/  LOP3.LUT R13, R13, 0x3, RZ, 0xc0, !PT ;  /* 0x000000030d0d7812 */ /* 0x000fe200078ec0ff */
[----:B------:R-:W-:Y:S02]  /*1d00*/  WARPGROUP.DEPBAR.LE gsb0, 0x0 ;  /* 0x00008000000079c5 */ /* 0x000fe40000010000 */
[----:B------:R-:W-:Y:S01]  /*1d10*/  SHF.R.U32.HI R4, RZ, 0x2, R0 ;  /* 0x00000002ff047819 */ /* 0x000fe20000011600 */
[----:B------:R-:W-:-:S04]  /*1d20*/  DEPBAR.LE SB0, 0x0 ;  /* 0x000080000000791a */ /* 0x000fc80000000000 */
[C---:B------:R-:W-:Y:S01]  /*1d30*/  IMAD.SHL.U32 R7, R13.reuse, 0x10, RZ ;  /* 0x000000100d077824 */ /* 0x040fe200078e00ff */
[----:B------:R-:W-:Y:S01]  /*1d40*/  SGXT.U32 R4, R4, 0x3 ;  /* 0x000000030404781a */ /* 0x000fe20000000000 */
[----:B------:R-:W-:Y:S01]  /*1d50*/  IMAD.SHL.U32 R13, R13, 0x2, RZ ;  /* 0x000000020d0d7824 */ /* 0x000fe200078e00ff */
[----:B------:R-:W-:Y:S02]  /*1d60*/  SHF.R.U32.HI R6, RZ, 0x4, R0 ;  /* 0x00000004ff067819 */ /* 0x000fe40000011600 */
[----:B------:R-:W-:Y:S02]  /*1d70*/  LOP3.LUT R7, R7, R4, RZ, 0xfc, !PT ;  /* 0x0000000407077212 */ /* 0x000fe400078efcff */
[----:B------:R-:W-:Y:S01]  /*1d80*/  SGXT.U32 R4, R6, 0x3 ;  /* 0x000000030604781a */ /* 0x000fe20000000000 */
[----:B------:R-:W-:Y:S01]  /*1d90*/  IMAD.SHL.U32 R6, R0, 0x2, RZ ;  /* 0x0000000200067824 */ /* 0x000fe200078e00ff */
[----:B------:R-:W-:Y:S02]  /*1da0*/  F2FP.BF16.F32.PACK_AB R89, R89, R88 ;  /* 0x000000585959723e */ /* 0x000fe400000010ff */
[----:B------:R-:W-:-:S02]  /*1db0*/  F2FP.BF16.F32.PACK_AB R91, R91, R90 ;  /* 0x0000005a5b5b723e */ /* 0x000fc400000010ff */
[----:B------:R-:W-:Y:S02]  /*1dc0*/  LOP3.LUT R6, R6, 0x6, RZ, 0xc0, !PT ;  /* 0x0000000606067812 */ /* 0x000fe400078ec0ff */
[----:B------:R-:W-:Y:S02]  /*1dd0*/  F2FP.BF16.F32.PACK_AB R93, R93, R92 ;  /* 0x0000005c5d5d723e */ /* 0x000fe400000010ff */
[----:B------:R-:W-:Y:S01]  /*1de0*/  F2FP.BF16.F32.PACK_AB R95, R95, R94 ;  /* 0x0000005e5f5f723e */ /* 0x000fe200000010ff */
[----:B------:R-:W-:Y:S01]  /*1df0*/  IMAD R6, R7, 0x88, R6 ;  /* 0x0000008807067824 */ /* 0x000fe200078e0206 */
[----:B------:R-:W-:Y:S02]  /*1e00*/  F2FP.BF16.F32.PACK_AB R97, R97, R96 ;  /* 0x000000606161723e */ /* 0x000fe400000010ff */
[----:B------:R-:W-:Y:S02]  /*1e10*/  F2FP.BF16.F32.PACK_AB R99, R99, R98 ;  /* 0x000000626363723e */ /* 0x000fe400000010ff */
[----:B------:R-:W-:-:S02]  /*1e20*/  F2FP.BF16.F32.PACK_AB R101, R101, R100 ;  /* 0x000000646565723e */ /* 0x000fc400000010ff */
[----:B------:R-:W-:Y:S02]  /*1e30*/  F2FP.BF16.F32.PACK_AB R103, R103, R102 ;  /* 0x000000666767723e */ /* 0x000fe400000010ff */
[----:B------:R-:W-:Y:S02]  /*1e40*/  F2FP.BF16.F32.PACK_AB R105, R105, R104 ;  /* 0x000000686969723e */ /* 0x000fe400000010ff */
[----:B------:R-:W-:Y:S02]  /*1e50*/  F2FP.BF16.F32.PACK_AB R107, R107, R106 ;  /* 0x0000006a6b6b723e */ /* 0x000fe400000010ff */
        /* <DEDUP_REMOVED lines=22> */
[----:B------:R-:W-:Y:S01]  /*1fc0*/  LEA R22, R6, UR24, 0x1 ;  /* 0x0000001806167c11 */ /* 0x000fe2000f8e08ff */
[----:B------:R-:W-:Y:S01]  /*1fd0*/  BAR.SYNC.DEFER_BLOCKING 0x0 ;  /* 0x0000000000007b1d */ /* 0x000fe20000010000 */
[----:B------:R-:W-:Y:S02]  /*1fe0*/  SHF.R.U32.HI R8, RZ, 0x4, R0 ;  /* 0x00000004ff087819 */ /* 0x000fe40000011600 */
[----:B------:R-:W-:Y:S02]  /*1ff0*/  LOP3.LUT R0, R2, 0x78, R5, 0xf8, !PT ;  /* 0x0000007802007812 */ /* 0x000fe400078ef805 */
[----:B------:R-:W-:Y:S02]  /*2000*/  SGXT.U32 R8, R8, 0x1 ;  /* 0x000000010808781a */ /* 0x000fe40000000000 */
[----:B------:R-:W-:-:S02]  /*2010*/  LOP3.LUT R5, R5, 0x78, RZ, 0xc0, !PT ;  /* 0x0000007805057812 */ /* 0x000fc400078ec0ff */
[----:B------:R-:W-:Y:S02]  /*2020*/  LOP3.LUT R8, R13, R8, RZ, 0xfc, !PT ;  /* 0x000000080d087212 */ /* 0x000fe400078efcff */
[----:B------:R-:W-:Y:S02]  /*2030*/  F2FP.BF16.F32.PACK_AB R17, R25, R24 ;  /* 0x000000181911723e */ /* 0x000fe400000010ff */
[----:B------:R-:W-:Y:S01]  /*2040*/  LOP3.LUT R25, R4, R3, RZ, 0xfc, !PT ;  /* 0x0000000304197212 */ /* 0x000fe200078efcff */
[----:B------:R-:W-:Y:S01]  /*2050*/  IMAD R5, R8, 0x88, R5 ;  /* 0x0000008808057824 */ /* 0x000fe200078e0205 */
[----:B------:R-:W-:Y:S02]  /*2060*/  F2FP.BF16.F32.PACK_AB R27, R27, R26 ;  /* 0x0000001a1b1b723e */ /* 0x000fe400000010ff */
[C---:B------:R-:W-:Y:S02]  /*2070*/  LOP3.LUT R7, R25.reuse, 0x10, RZ, 0xfc, !PT ;  /* 0x0000001019077812 */ /* 0x040fe400078efcff */
[----:B------:R-:W-:-:S02]  /*2080*/  LOP3.LUT R4, R25, 0x18, RZ, 0xfc, !PT ;  /* 0x0000001819047812 */ /* 0x000fc400078efcff */
[----:B------:R-:W-:Y:S02]  /*2090*/  ISETP.GE.AND P0, PT, R0, 0x3000, PT ;  /* 0x000030000000780c */ /* 0x000fe40003f06270 */
[----:B------:R-:W-:Y:S01]  /*20a0*/  LEA R26, R5, UR24, 0x1 ;  /* 0x00000018051a7c11 */ /* 0x000fe2000f8e08ff */
[----:B------:R-:W-:Y:S01]  /*20b0*/  STS [R22], R89 ;  /* 0x0000005916007388 */ /* 0x000fe20000000800 */
[----:B------:R-:W-:Y:S02]  /*20c0*/  F2FP.BF16.F32.PACK_AB R19, R33, R32 ;  /* 0x000000202113723e */ /* 0x000fe400000010ff */
[----:B------:R-:W-:Y:S01]  /*20d0*/  F2FP.BF16.F32.PACK_AB R21, R35, R34 ;  /* 0x000000222315723e */ /* 0x000fe200000010ff */
[----:B------:R-:W-:Y:S01]  /*20e0*/  STS [R22+0x880], R91 ;  /* 0x0008805b16007388 */ /* 0x000fe20000000800 */
[----:B------:R-:W-:Y:S02]  /*20f0*/  F2FP.BF16.F32.PACK_AB R23, R37, R36 ;  /* 0x000000242517723e */ /* 0x000fe400000010ff */
[----:B------:R-:W-:Y:S01]  /*2100*/  F2FP.BF16.F32.PACK_AB R153, R39, R38 ;  /* 0x000000262799723e */ /* 0x000fe200000010ff */
[----:B------:R-:W-:Y:S01]  /*2110*/  STS [R22+0x10], R93 ;  /* 0x0000105d16007388 */ /* 0x000fe20000000800 */
[----:B------:R-:W-:-:S02]  /*2120*/  F2FP.BF16.F32.PACK_AB R155, R41, R40 ;  /* 0x00000028299b723e */ /* 0x000fc400000010ff */
[----:B------:R-:W-:Y:S01]  /*2130*/  F2FP.BF16.F32.PACK_AB R157, R43, R42 ;  /* 0x0000002a2b9d723e */ /* 0x000fe200000010ff */
[----:B------:R-:W-:Y:S01]  /*2140*/  STS [R22+0x890], R95 ;  /* 0x0008905f16007388 */ /* 0x000fe20000000800 */
[----:B------:R-:W-:Y:S02]  /*2150*/  F2FP.BF16.F32.PACK_AB R159, R45, R44 ;  /* 0x0000002c2d9f723e */ /* 0x000fe400000010ff */
[----:B------:R-:W-:Y:S01]  /*2160*/  F2FP.BF16.F32.PACK_AB R161, R47, R46 ;  /* 0x0000002e2fa1723e */ /* 0x000fe200000010ff */
[----:B------:R-:W-:Y:S01]  /*2170*/  STS [R22+0x20], R97 ;  /* 0x0000206116007388 */ /* 0x000fe20000000800 */
[----:B------:R-:W-:Y:S02]  /*2180*/  F2FP.BF16.F32.PACK_AB R163, R49, R48 ;  /* 0x0000003031a3723e */ /* 0x000fe400000010ff */
[----:B------:R-:W-:Y:S01]  /*2190*/  F2FP.BF16.F32.PACK_AB R165, R51, R50 ;  /* 0x0000003233a5723e */ /* 0x000fe200000010ff */
[----:B------:R-:W-:Y:S01]  /*21a0*/  STS [R22+0x8a0], R99 ;  /* 0x0008a06316007388 */ /* 0x000fe20000000800 */
[----:B------:R-:W-:-:S02]  /*21b0*/  ISETP.LT.AND P1, PT, R7, 0x1000, !P0 ;  /* 0x000010000700780c */ /* 0x000fc40004721270 */
[----:B------:R-:W-:Y:S01]  /*21c0*/  ISETP.LT.AND P6, PT, R4, 0x1000, !P0 ;  /* 0x000010000400780c */ /* 0x000fe200047c1270 */
[----:B------:R-:W-:Y:S01]  /*21d0*/  STS [R22+0x30], R101 ;  /* 0x0000306516007388 */ /* 0x000fe20000000800 */
[----:B------:R-:W-:Y:S02]  /*21e0*/  LOP3.LUT R2, R25, 0x8, RZ, 0xfc, !PT ;  /* 0x0000000819027812 */ /* 0x000fe400078efcff */
        /* <DEDUP_REMOVED lines=30> */
[----:B------:R-:W-:Y:S01]  /*23d0*/  ISETP.LT.AND P2, PT, R2, 0x1000, !P0 ;  /* 0x000010000200780c */ /* 0x000fe20004741270 */
[----:B------:R-:W-:Y:S01]  /*23e0*/  STS [R22+0x900], R123 ;  /* 0x0009007b16007388 */ /* 0x000fe20000000800 */
[----:B------:R-:W-:-:S02]  /*23f0*/  LOP3.LUT R3, R25, 0x20, RZ, 0xfc, !PT ;  /* 0x0000002019037812 */ /* 0x000fc400078efcff */
[----:B------:R-:W-:Y:S01]  /*2400*/  LOP3.LUT R2, R25, 0x28, RZ, 0xfc, !PT ;  /* 0x0000002819027812 */ /* 0x000fe200078efcff */
[----:B------:R-:W-:Y:S01]  /*2410*/  STS [R22+0x90], R125 ;  /* 0x0000907d16007388 */ /* 0x000fe20000000800 */
[----:B------:R-:W-:Y:S02]  /*2420*/  ISETP.LT.AND P5, PT, R3, 0x1000, !P0 ;  /* 0x000010000300780c */ /* 0x000fe400047a1270 */
[----:B------:R-:W-:Y:S01]  /*2430*/  ISETP.LT.AND P4, PT, R2, 0x1000, !P0 ;  /* 0x000010000200780c */ /* 0x000fe20004781270 */
[----:B------:R-:W-:Y:S01]  /*2440*/  STS [R22+0x910], R127 ;  /* 0x0009107f16007388 */ /* 0x000fe20000000800 */
[----:B------:R-:W1:Y:S01]  /*2450*/  LDC.64 R2, c[0x0][0x220] ;  /* 0x00008800ff027b82 */ /* 0x000e620000000a00 */
[C---:B------:R-:W-:Y:S02]  /*2460*/  ISETP.LT.AND P3, PT, R25.reuse, 0x1000, !P0 ;  /* 0x000010001900780c */ /* 0x040fe40004761270 */
[----:B------:R-:W-:Y:S01]  /*2470*/  STS [R22+0xa0], R129 ;  /* 0x0000a08116007388 */ /* 0x000fe20000000800 */
[----:B------:R-:W-:-:S02]  /*2480*/  LOP3.LUT R20, R25, 0x30, RZ, 0xfc, !PT ;  /* 0x0000003019147812 */ /* 0x000fc400078efcff */
[C---:B------:R-:W-:Y:S01]  /*2490*/  LOP3.LUT R24, R25.reuse, 0x68, RZ, 0xfc, !PT ;  /* 0x0000006819187812 */ /* 0x040fe200078efcff */
[----:B------:R-:W-:Y:S04]  /*24a0*/  STS [R22+0x920], R131 ;  /* 0x0009208316007388 */ /* 0x000fe80000000800 */
        /* <DEDUP_REMOVED lines=9> */
[----:B------:R-:W-:Y:S01]  /*2540*/  STS [R22+0x970], R151 ;  /* 0x0009709716007388 */ /* 0x000fe20000000800 */
[----:B------:R-:W-:Y:S06]  /*2550*/  BAR.SYNC.DEFER_BLOCKING 0x0 ;  /* 0x0000000000007b1d */ /* 0x000fec0000010000 */
[----:B------:R-:W2:Y:S04]  /*2560*/  LDS.128 R32, [R26] ;  /* 0x000000001a207984 */ /* 0x000ea80000000c00 */
[----:B------:R-:W3:Y:S04]  /*2570*/  LDS.128 R36, [R26+0x880] ;  /* 0x000880001a247984 */ /* 0x000ee80000000c00 */
[----:B------:R-:W4:Y:S04]  /*2580*/  LDS.128 R40, [R26+0x1100] ;  /* 0x001100001a287984 */ /* 0x000f280000000c00 */
[----:B------:R-:W5:Y:S04]  /*2590*/  LDS.128 R44, [R26+0x1980] ;  /* 0x001980001a2c7984 */ /* 0x000f680000000c00 */
[----:B------:R-:W2:Y:S04]  /*25a0*/  LDS.128 R48, [R26+0x2200] ;  /* 0x002200001a307984 */ /* 0x000ea80000000c00 */
[----:B------:R-:W2:Y:S04]  /*25b0*/  LDS.128 R12, [R26+0x2a80] ;  /* 0x002a80001a0c7984 */ /* 0x000ea80000000c00 */
[----:B------:R-:W2:Y:S04]  /*25c0*/  LDS.128 R8, [R26+0x3300] ;  /* 0x003300001a087984 */ /* 0x000ea80000000c00 */
[----:B------:R-:W2:Y:S01]  /*25d0*/  LDS.128 R4, [R26+0x3b80] ;  /* 0x003b80001a047984 */ /* 0x000ea20000000c00 */
[----:B------:R-:W-:Y:S06]  /*25e0*/  BAR.SYNC.DEFER_BLOCKING 0x0 ;  /* 0x0000000000007b1d */ /* 0x000fec0000010000 */
[----:B------:R-:W-:Y:S04]  /*25f0*/  STS [R22], R17 ;  /* 0x0000001116007388 */ /* 0x000fe80000000800 */
[----:B------:R1:W-:Y:S04]  /*2600*/  STS [R22+0x880], R27 ;  /* 0x0008801b16007388 */ /* 0x0003e80000000800 */
[----:B------:R3:W-:Y:S04]  /*2610*/  STS [R22+0x10], R29 ;  /* 0x0000101d16007388 */ /* 0x0007e80000000800 */
[----:B------:R-:W-:Y:S01]  /*2620*/  STS [R22+0x890], R31 ;  /* 0x0008901f16007388 */ /* 0x000fe20000000800 */
[C---:B-1----:R-:W-:Y:S01]  /*2630*/  IMAD R27, R25.reuse, 0x3000, R0 ;  /* 0x00003000191b7824 */ /* 0x042fe200078e0200 */
[----:B------:R-:W-:-:S02]  /*2640*/  LOP3.LUT R0, R25, 0x38, RZ, 0xfc, !PT ;  /* 0x0000003819007812 */ /* 0x000fc400078efcff */
[----:B------:R1:W-:Y:S01]  /*2650*/  STS [R22+0x20], R19 ;  /* 0x0000201316007388 */ /* 0x0003e20000000800 */
[----:B------:R-:W-:-:S03]  /*2660*/  IMAD.WIDE R16, R27, 0x2, R2 ;  /* 0x000000021b107825 */ /* 0x000fc600078e0202 */
[----:B------:R4:W-:Y:S01]  /*2670*/  STS [R22+0x8a0], R21 ;  /* 0x0008a01516007388 */ /* 0x0009e20000000800 */
[----:B---3--:R-:W-:-:S03]  /*2680*/  VIADD R29, R27, 0x60000 ;  /* 0x000600001b1d7836 */ /* 0x008fc60000000000 */
[----:B------:R3:W-:Y:S01]  /*2690*/  STS [R22+0x30], R23 ;  /* 0x0000301716007388 */ /* 0x0007e20000000800 */
[----:B-1----:R-:W-:-:S03]  /*26a0*/  VIADD R19, R27, 0x18000 ;  /* 0x000180001b137836 */ /* 0x002fc60000000000 */
[----:B------:R-:W-:Y:S01]  /*26b0*/  STS [R22+0x8b0], R153 ;  /* 0x0008b09916007388 */ /* 0x000fe20000000800 */
[----:B----4-:R-:W-:-:S03]  /*26c0*/  VIADD R21, R27, 0x30000 ;  /* 0x000300001b157836 */ /* 0x010fc60000000000 */
[----:B------:R-:W-:Y:S01]  /*26d0*/  STS [R22+0x40], R155 ;  /* 0x0000409b16007388 */ /* 0x000fe20000000800 */
[----:B------:R-:W-:-:S03]  /*26e0*/  IMAD.WIDE R18, R19, 0x2, R2 ;  /* 0x0000000213127825 */ /* 0x000fc600078e0202 */
[----:B------:R-:W-:Y:S01]  /*26f0*/  STS [R22+0x8c0], R157 ;  /* 0x0008c09d16007388 */ /* 0x000fe20000000800 */
[----:B---3--:R-:W-:-:S03]  /*2700*/  VIADD R23, R27, 0x48000 ;  /* 0x000480001b177836 */ /* 0x008fc60000000000 */
        /* <DEDUP_REMOVED lines=21> */
[----:B------:R1:W-:Y:S01]  /*2860*/  STS [R22+0x970], R87 ;  /* 0x0009705716007388 */ /* 0x0003e20000000800 */
[----:B------:R-:W-:Y:S01]  /*2870*/  BAR.SYNC.DEFER_BLOCKING 0x0 ;  /* 0x0000000000007b1d */ /* 0x000fe20000010000 */
[----:B-1----:R-:W-:-:S05]  /*2880*/  LOP3.LUT R22, R25, 0x40, RZ, 0xfc, !PT ;  /* 0x0000004019167812 */ /* 0x002fca00078efcff */
[----:B------:R-:W1:Y:S04]  /*2890*/  LDS.128 R52, [R26] ;  /* 0x000000001a347984 */ /* 0x000e680000000c00 */
[----:B--2---:R2:W-:Y:S01]  /*28a0*/  @P3 STG.E.128 desc[UR30][R16.64], R32 ;  /* 0x0000002010003986 */ /* 0x0045e2000c101d1e */
[----:B------:R-:W-:Y:S01]  /*28b0*/  ISETP.LT.AND P3, PT, R20, 0x1000, !P0 ;  /* 0x000010001400780c */ /* 0x000fe20004761270 */
[----:B------:R-:W-:Y:S02]  /*28c0*/  IMAD.WIDE R20, R21, 0x2, R2 ;  /* 0x0000000215147825 */ /* 0x000fe400078e0202 */
[----:B------:R-:W3:Y:S04]  /*28d0*/  LDS.128 R56, [R26+0x880] ;  /* 0x000880001a387984 */ /* 0x000ee80000000c00 */
[----:B------:R4:W-:Y:S01]  /*28e0*/  @P2 STG.E.128 desc[UR30][R18.64], R36 ;  /* 0x0000002412002986 */ /* 0x0009e2000c101d1e */
[----:B------:R-:W-:-:S02]  /*28f0*/  ISETP.LT.AND P2, PT, R0, 0x1000, !P0 ;  /* 0x000010000000780c */ /* 0x000fc40004741270 */
[----:B------:R-:W-:Y:S01]  /*2900*/  LOP3.LUT R0, R25, 0x48, RZ, 0xfc, !PT ;  /* 0x0000004819007812 */ /* 0x000fe200078efcff */
[----:B------:R-:W3:Y:S04]  /*2910*/  LDS.128 R32, [R26+0x1100] ;  /* 0x001100001a207984 */ /* 0x000ee80000000c00 */
[----:B------:R-:W3:Y:S01]  /*2920*/  LDS.128 R36, [R26+0x1980] ;  /* 0x001980001a247984 */ /* 0x000ee20000000c00 */
[----:B--2---:R-:W-:-:S03]  /*2930*/  IMAD.WIDE R16, R23, 0x2, R2 ;  /* 0x0000000217107825 */ /* 0x004fc600078e0202 */
[----:B------:R-:W2:Y:S01]  /*2940*/  LDS.128 R60, [R26+0x2200] ;  /* 0x002200001a3c7984 */ /* 0x000ea20000000c00 */
[----:B------:R-:W-:-:S03]  /*2950*/  VIADD R23, R27, 0x78000 ;  /* 0x000780001b177836 */ /* 0x000fc60000000000 */
[----:B------:R1:W-:Y:S01]  /*2960*/  @P1 STG.E.128 desc[UR30][R20.64], R40 ;  /* 0x0000002814001986 */ /* 0x0003e2000c101d1e */
[----:B------:R-:W-:Y:S01]  /*2970*/  ISETP.LT.AND P1, PT, R22, 0x1000, !P0 ;  /* 0x000010001600780c */ /* 0x000fe20004721270 */
[----:B----4-:R-:W-:Y:S01]  /*2980*/  IMAD.WIDE R18, R29, 0x2, R2 ;  /* 0x000000021d127825 */ /* 0x010fe200078e0202 */
[----:B------:R-:W-:Y:S01]  /*2990*/  LOP3.LUT R22, R25, 0x58, RZ, 0xfc, !PT ;  /* 0x0000005819167812 */ /* 0x000fe200078efcff */
[----:B------:R-:W4:Y:S02]  /*29a0*/  LDS.128 R64, [R26+0x2a80] ;  /* 0x002a80001a407984 */ /* 0x000f240000000c00 */
[----:B------:R-:W-:Y:S02]  /*29b0*/  VIADD R29, R27, 0xd8000 ;  /* 0x000d80001b1d7836 */ /* 0x000fe40000000000 */
[----:B------:R-:W2:Y:S04]  /*29c0*/  LDS.128 R40, [R26+0x3300] ;  /* 0x003300001a287984 */ /* 0x000ea80000000c00 */
[----:B-----5:R5:W-:Y:S01]  /*29d0*/  @P6 STG.E.128 desc[UR30][R16.64], R44 ;  /* 0x0000002c10006986 */ /* 0x020be2000c101d1e */
[----:B------:R-:W-:-:S02]  /*29e0*/  ISETP.LT.AND P6, PT, R0, 0x1000, !P0 ;  /* 0x000010000000780c */ /* 0x000fc400047c1270 */
[----:B------:R-:W-:Y:S01]  /*29f0*/  LOP3.LUT R0, R25, 0x50, RZ, 0xfc, !PT ;  /* 0x0000005019007812 */ /* 0x000fe200078efcff */
[----:B------:R3:W-:Y:S01]  /*2a00*/  @P5 STG.E.128 desc[UR30][R18.64], R48 ;  /* 0x0000003012005986 */ /* 0x0007e2000c101d1e */
[----:B-1----:R-:W-:Y:S02]  /*2a10*/  VIADD R21, R27, 0x90000 ;  /* 0x000900001b157836 */ /* 0x002fe40000000000 */
[----:B------:R-:W-:Y:S02]  /*2a20*/  ISETP.LT.AND P5, PT, R0, 0x1000, !P0 ;  /* 0x000010000000780c */ /* 0x000fe400047a1270 */
[----:B------:R-:W-:Y:S01]  /*2a30*/  LOP3.LUT R0, R25, 0x60, RZ, 0xfc, !PT ;  /* 0x0000006019007812 */ /* 0x000fe200078efcff */
[----:B-----5:R-:W-:-:S04]  /*2a40*/  IMAD.WIDE R16, R23, 0x2, R2 ;  /* 0x0000000217107825 */ /* 0x020fc800078e0202 */
[----:B------:R-:W-:Y:S01]  /*2a50*/  VIADD R23, R27, 0xa8000 ;  /* 0x000a80001b177836 */ /* 0x000fe20000000000 */
[----:B------:R5:W-:Y:S01]  /*2a60*/  @P4 STG.E.128 desc[UR30][R16.64], R12 ;  /* 0x0000000c10004986 */ /* 0x000be2000c101d1e */
[----:B---3--:R-:W-:Y:S01]  /*2a70*/  IMAD.WIDE R18, R21, 0x2, R2 ;  /* 0x0000000215127825 */ /* 0x008fe200078e0202 */
[----:B------:R-:W-:-:S03]  /*2a80*/  ISETP.LT.AND P4, PT, R22, 0x1000, !P0 ;  /* 0x000010001600780c */ /* 0x000fc60004781270 */
[--C-:B------:R-:W-:Y:S01]  /*2a90*/  IMAD.WIDE R20, R23, 0x2, R2.reuse ;  /* 0x0000000217147825 */ /* 0x100fe200078e0202 */
[----:B------:R3:W-:Y:S01]  /*2aa0*/  @P3 STG.E.128 desc[UR30][R18.64], R8 ;  /* 0x0000000812003986 */ /* 0x0007e2000c101d1e */
[----:B------:R-:W-:Y:S02]  /*2ab0*/  ISETP.LT.AND P3, PT, R0, 0x1000, !P0 ;  /* 0x000010000000780c */ /* 0x000fe40004761270 */
[----:B------:R-:W-:Y:S01]  /*2ac0*/  VIADD R23, R27, 0xc0000 ;  /* 0x000c00001b177836 */ /* 0x000fe20000000000 */
[C---:B------:R-:W-:Y:S01]  /*2ad0*/  LOP3.LUT R0, R25.reuse, 0x70, RZ, 0xfc, !PT ;  /* 0x0000007019007812 */ /* 0x040fe200078efcff */
[----:B------:R2:W-:Y:S01]  /*2ae0*/  @P2 STG.E.128 desc[UR30][R20.64], R4 ;  /* 0x0000000414002986 */ /* 0x0005e2000c101d1e */
[----:B------:R-:W-:Y:S01]  /*2af0*/  LOP3.LUT R25, R25, 0x78, RZ, 0xfc, !PT ;  /* 0x0000007819197812 */ /* 0x000fe200078efcff */
[----:B------:R-:W-:Y:S01]  /*2b00*/  IMAD.WIDE R22, R23, 0x2, R2 ;  /* 0x0000000217167825 */ /* 0x000fe200078e0202 */
[----:B------:R-:W-:-:S04]  /*2b10*/  ISETP.LT.AND P2, PT, R24, 0x1000, !P0 ;  /* 0x000010001800780c */ /* 0x000fc80004741270 */
[----:B------:R1:W-:Y:S01]  /*2b20*/  @P1 STG.E.128 desc[UR30][R22.64], R52 ;  /* 0x0000003416001986 */ /* 0x0003e2000c101d1e */
[----:B------:R-:W-:Y:S01]  /*2b30*/  ISETP.LT.AND P1, PT, R0, 0x1000, !P0 ;  /* 0x000010000000780c */ /* 0x000fe20004721270 */
[----:B-----5:R-:W-:Y:S01]  /*2b40*/  IMAD.WIDE R12, R29, 0x2, R2 ;  /* 0x000000021d0c7825 */ /* 0x020fe200078e0202 */
[----:B------:R-:W-:-:S03]  /*2b50*/  ISETP.LT.AND P0, PT, R25, 0x1000, !P0 ;  /* 0x000010001900780c */ /* 0x000fc60004701270 */
[C---:B---3--:R-:W-:Y:S01]  /*2b60*/  VIADD R9, R27.reuse, 0x120000 ;  /* 0x001200001b097836 */ /* 0x048fe20000000000 */
[----:B------:R1:W-:Y:S01]  /*2b70*/  @P6 STG.E.128 desc[UR30][R12.64], R56 ;  /* 0x000000380c006986 */ /* 0x0003e2000c101d1e */
[C---:B------:R-:W-:Y:S02]  /*2b80*/  VIADD R11, R27.reuse, 0x138000 ;  /* 0x001380001b0b7836 */ /* 0x040fe40000000000 */
[C---:B------:R-:W-:Y:S02]  /*2b90*/  VIADD R15, R27.reuse, 0x150000 ;  /* 0x001500001b0f7836 */ /* 0x040fe40000000000 */
[C---:B--2---:R-:W-:Y:S02]  /*2ba0*/  VIADD R5, R27.reuse, 0xf0000 ;  /* 0x000f00001b057836 */ /* 0x044fe40000000000 */
[----:B------:R-:W-:Y:S02]  /*2bb0*/  VIADD R7, R27, 0x108000 ;  /* 0x001080001b077836 */ /* 0x000fe40000000000 */
[----:B------:R-:W-:-:S04]  /*2bc0*/  IMAD.WIDE R4, R5, 0x2, R2 ;  /* 0x0000000205047825 */ /* 0x000fc800078e0202 */
[--C-:B------:R-:W-:Y:S01]  /*2bd0*/  IMAD.WIDE R6, R7, 0x2, R2.reuse ;  /* 0x0000000207067825 */ /* 0x100fe200078e0202 */
[----:B------:R1:W-:Y:S03]  /*2be0*/  @P5 STG.E.128 desc[UR30][R4.64], R32 ;  /* 0x0000002004005986 */ /* 0x0003e6000c101d1e */
[--C-:B------:R-:W-:Y:S01]  /*2bf0*/  IMAD.WIDE R8, R9, 0x2, R2.reuse ;  /* 0x0000000209087825 */ /* 0x100fe200078e0202 */
[----:B------:R1:W-:Y:S03]  /*2c00*/  @P4 STG.E.128 desc[UR30][R6.64], R36 ;  /* 0x0000002406004986 */ /* 0x0003e6000c101d1e */
[--C-:B------:R-:W-:Y:S01]  /*2c10*/  IMAD.WIDE R10, R11, 0x2, R2.reuse ;  /* 0x000000020b0a7825 */ /* 0x100fe200078e0202 */
[----:B------:R1:W-:Y:S03]  /*2c20*/  @P3 STG.E.128 desc[UR30][R8.64], R60 ;  /* 0x0000003c08003986 */ /* 0x0003e6000c101d1e */
[----:B------:R-:W-:Y:S01]  /*2c30*/  IMAD.WIDE R14, R15, 0x2, R2 ;  /* 0x000000020f0e7825 */ /* 0x000fe200078e0202 */
[----:B----4-:R1:W-:Y:S04]  /*2c40*/  @P2 STG.E.128 desc[UR30][R10.64], R64 ;  /* 0x000000400a002986 */ /* 0x0103e8000c101d1e */
[----:B------:R1:W-:Y:S01]  /*2c50*/  @P1 STG.E.128 desc[UR30][R14.64], R40 ;  /* 0x000000280e001986 */ /* 0x0003e2000c101d1e */
[----:B------:R-:W-:Y:S05]  /*2c60*/  @!P0 EXIT ;  /* 0x000000000000894d */ /* 0x000fea0003800000 */
[----:B-1----:R-:W1:Y:S01]  /*2c70*/  LDS.128 R4, [R26+0x3b80] ;  /* 0x003b80001a047984 */ /* 0x002e620000000c00 */
[----:B------:R-:W-:-:S04]  /*2c80*/  VIADD R27, R27, 0x168000 ;  /* 0x001680001b1b7836 */ /* 0x000fc80000000000 */
[----:B------:R-:W-:-:S05]  /*2c90*/  IMAD.WIDE R2, R27, 0x2, R2 ;  /* 0x000000021b027825 */ /* 0x000fca00078e0202 */
[----:B-1----:R-:W-:Y:S01]  /*2ca0*/  STG.E.128 desc[UR30][R2.64], R4 ;  /* 0x0000000402007986 */ /* 0x002fe2000c101d1e */
[----:B------:R-:W-:Y:S05]  /*2cb0*/  EXIT ;  /* 0x000000000000794d */ /* 0x000fea0003800000 */
.L_x_1:
[----:B------:R-:W-:-:S00]  /*2cc0*/  BRA `(.L_x_1) ;  /* 0xfffffffc00fc7947 */ /* 0x000fc0000383ffff */
[----:B------:R-:W-:-:S00]  /*2cd0*/  NOP ;  /* 0x0000000000007918 */ /* 0x000fc00000000000 */
        /* <DEDUP_REMOVED lines=10> */
.L_x_2:


//--------------------- .nv.shared.triton_mm      --------------------------
	.section	.nv.shared.triton_mm,"aw",@nobits
	.sectionflags	@""
	.align	16
	.zero		1024


//--------------------- .nv.constant0.triton_mm   --------------------------
	.section	.nv.constant0.triton_mm,"a",@progbits
	.sectionflags	@""
	.align	4
.nv.constant0.triton_mm:
	.zero		552
